	.target	sm_100a

	.elftype	@"ET_EXEC"


//--------------------- .note.nv.tkinfo           --------------------------
	.section	.note.nv.tkinfo,"",@"SHT_NOTE"
	.sectionflags	@"SHF_NOTE_NV_TKINFO"
	.tkinfo
        /*0018*/ 	.word	0x00000002
        /*0030*/ 	.string	""
        /*0030*/ 	.string	"ptxas"
        /*0030*/ 	.string	"Cuda compilation tools, release 13.0, V13.0.88"
        /*0030*/ 	.string	"Build cuda_13.0.r13.0/compiler.36424714_0"
        /*0030*/ 	.string	"-arch sm_100a -m 64 "



//--------------------- .note.nv.cuinfo           --------------------------
	.section	.note.nv.cuinfo,"",@"SHT_NOTE"
	.sectionflags	@"SHF_NOTE_NV_CUINFO"
        /*0018*/ 	.short	0x0002
        /*001a*/ 	.short	0x0064
        /*001c*/ 	.short	0x0082
	.zero		2


//--------------------- .nv.info                  --------------------------
	.section	.nv.info,"",@"SHT_CUDA_INFO"
	.align	4


	//----- nvinfo : EIATTR_REGCOUNT
	.align		4
        /*0000*/ 	.byte	0x04, 0x2f
        /*0002*/ 	.short	(.L_20 - .L_19)
	.align		4
.L_19:
        /*0004*/ 	.word	index@(_ZN7cutlass13device_kernelINS_4gemm6kernel13GemmUniversalIN4cute5tupleIJiiiiEEENS1_10collective13CollectiveMmaINS1_35MainloopSm100TmaUmmaWarpSpecializedILi25ELi2ELi4ENS5_IJNS4_1CILi1EEESB_SB_EEEEENS5_IJNSA_ILi64EEENSA_ILi192EEENSA_ILi32EEEEEEaNS5_IJlSB_lEEEaSI_NS4_8TiledMMAINS4_8MMA_AtomIJNS4_15SM100_MMA_S8_SSIaaiLi64ELi192ELNS4_4UMMA5MajorE0ELSN_0ELNSM_8SaturateE0EEEEEENS4_6LayoutISC_NS5_IJNSA_ILi0EEESS_SS_EEEEENS5_IJNS4_10UnderscoreESV_SV_EEEEENS4_13SM90_TMA_LOADENS4_14ComposedLayoutINS4_7SwizzleILi1ELi4ELi3EEENS4_18smem_ptr_flag_bitsILi8EEENSR_INS5_IJNSA_ILi8EEESG_EEENS5_IJSG_SB_EEEEEEEvNS4_8identityESY_S18_vS19_EENS_8epilogue10collective18CollectiveEpilogueINS1B_23Sm100TmaWarpSpecializedILi3ELi2ELi32ELb0ELb0EEEJSH_NS5_IJNSR_ISE_SB_EES1G_EEEaSI_aSI_NS1B_6fusion15FusionCallbacksIS1F_NS1I_17LinearCombinationIaiaiLNS_15FloatRoundStyleE2EEESH_S1H_JEEENS4_5SM1004TMEM4LOAD26SM100_TMEM_LOAD_16dp32b32xESY_NSZ_INS10_ILi2ELi4ELi3EEES13_NSR_INS5_IJS14_SE_EEENS5_IJSE_SB_EEEEEEENS4_39AutoVectorizingCopyWithAssumedAlignmentILi128EEENS4_14SM90_TMA_STOREES1W_S1Y_S1Y_EEEvvEEEEvNT_6ParamsE)
        /*0008*/ 	.word	0x00000077


	//----- nvinfo : EIATTR_FRAME_SIZE
	.align		4
.L_20:
        /*000c*/ 	.byte	0x04, 0x11
        /*000e*/ 	.short	(.L_22 - .L_21)
	.align		4
.L_21:
        /*0010*/ 	.word	index@($__internal_2_$__cuda_sm10x_tcgen05_guardrail_trap_unallocated_columns_being_dealloced)
        /*0014*/ 	.word	0x00000000


	//----- nvinfo : EIATTR_FRAME_SIZE
	.align		4
.L_22:
        /*0018*/ 	.byte	0x04, 0x11
        /*001a*/ 	.short	(.L_24 - .L_23)
	.align		4
.L_23:
        /*001c*/ 	.word	index@($__internal_1_$__cuda_sm10x_tcgen05_guardrail_trap_phase_invalid_during_alloc)
        /*0020*/ 	.word	0x00000000


	//----- nvinfo : EIATTR_FRAME_SIZE
	.align		4
.L_24:
        /*0024*/ 	.byte	0x04, 0x11
        /*0026*/ 	.short	(.L_26 - .L_25)
	.align		4
.L_25:
        /*0028*/ 	.word	index@($__internal_0_$__cuda_sm10x_tcgen05_guardrail_trap_col_being_dealloced_not_returned_by_alloc)
        /*002c*/ 	.word	0x00000000


	//----- nvinfo : EIATTR_FRAME_SIZE
	.align		4
.L_26:
        /*0030*/ 	.byte	0x04, 0x11
        /*0032*/ 	.short	(.L_28 - .L_27)
	.align		4
.L_27:
        /*0034*/ 	.word	index@(_ZN7cutlass13device_kernelINS_4gemm6kernel13GemmUniversalIN4cute5tupleIJiiiiEEENS1_10collective13CollectiveMmaINS1_35MainloopSm100TmaUmmaWarpSpecializedILi25ELi2ELi4ENS5_IJNS4_1CILi1EEESB_SB_EEEEENS5_IJNSA_ILi64EEENSA_ILi192EEENSA_ILi32EEEEEEaNS5_IJlSB_lEEEaSI_NS4_8TiledMMAINS4_8MMA_AtomIJNS4_15SM100_MMA_S8_SSIaaiLi64ELi192ELNS4_4UMMA5MajorE0ELSN_0ELNSM_8SaturateE0EEEEEENS4_6LayoutISC_NS5_IJNSA_ILi0EEESS_SS_EEEEENS5_IJNS4_10UnderscoreESV_SV_EEEEENS4_13SM90_TMA_LOADENS4_14ComposedLayoutINS4_7SwizzleILi1ELi4ELi3EEENS4_18smem_ptr_flag_bitsILi8EEENSR_INS5_IJNSA_ILi8EEESG_EEENS5_IJSG_SB_EEEEEEEvNS4_8identityESY_S18_vS19_EENS_8epilogue10collective18CollectiveEpilogueINS1B_23Sm100TmaWarpSpecializedILi3ELi2ELi32ELb0ELb0EEEJSH_NS5_IJNSR_ISE_SB_EES1G_EEEaSI_aSI_NS1B_6fusion15FusionCallbacksIS1F_NS1I_17LinearCombinationIaiaiLNS_15FloatRoundStyleE2EEESH_S1H_JEEENS4_5SM1004TMEM4LOAD26SM100_TMEM_LOAD_16dp32b32xESY_NSZ_INS10_ILi2ELi4ELi3EEES13_NSR_INS5_IJS14_SE_EEENS5_IJSE_SB_EEEEEEENS4_39AutoVectorizingCopyWithAssumedAlignmentILi128EEENS4_14SM90_TMA_STOREES1W_S1Y_S1Y_EEEvvEEEEvNT_6ParamsE)
        /*0038*/ 	.word	0x00000000


	//----- nvinfo : EIATTR_MIN_STACK_SIZE
	.align		4
.L_28:
        /*003c*/ 	.byte	0x04, 0x12
        /*003e*/ 	.short	(.L_30 - .L_29)
	.align		4
.L_29:
        /*0040*/ 	.word	index@(_ZN7cutlass13device_kernelINS_4gemm6kernel13GemmUniversalIN4cute5tupleIJiiiiEEENS1_10collective13CollectiveMmaINS1_35MainloopSm100TmaUmmaWarpSpecializedILi25ELi2ELi4ENS5_IJNS4_1CILi1EEESB_SB_EEEEENS5_IJNSA_ILi64EEENSA_ILi192EEENSA_ILi32EEEEEEaNS5_IJlSB_lEEEaSI_NS4_8TiledMMAINS4_8MMA_AtomIJNS4_15SM100_MMA_S8_SSIaaiLi64ELi192ELNS4_4UMMA5MajorE0ELSN_0ELNSM_8SaturateE0EEEEEENS4_6LayoutISC_NS5_IJNSA_ILi0EEESS_SS_EEEEENS5_IJNS4_10UnderscoreESV_SV_EEEEENS4_13SM90_TMA_LOADENS4_14ComposedLayoutINS4_7SwizzleILi1ELi4ELi3EEENS4_18smem_ptr_flag_bitsILi8EEENSR_INS5_IJNSA_ILi8EEESG_EEENS5_IJSG_SB_EEEEEEEvNS4_8identityESY_S18_vS19_EENS_8epilogue10collective18CollectiveEpilogueINS1B_23Sm100TmaWarpSpecializedILi3ELi2ELi32ELb0ELb0EEEJSH_NS5_IJNSR_ISE_SB_EES1G_EEEaSI_aSI_NS1B_6fusion15FusionCallbacksIS1F_NS1I_17LinearCombinationIaiaiLNS_15FloatRoundStyleE2EEESH_S1H_JEEENS4_5SM1004TMEM4LOAD26SM100_TMEM_LOAD_16dp32b32xESY_NSZ_INS10_ILi2ELi4ELi3EEES13_NSR_INS5_IJS14_SE_EEENS5_IJSE_SB_EEEEEEENS4_39AutoVectorizingCopyWithAssumedAlignmentILi128EEENS4_14SM90_TMA_STOREES1W_S1Y_S1Y_EEEvvEEEEvNT_6ParamsE)
        /*0044*/ 	.word	0x00000000
.L_30:


//--------------------- .nv.compat                --------------------------
	.section	.nv.compat,"",@"SHT_CUDA_COMPAT_INFO"
	.align	4
        /*0000*/ 	.byte	0x02, 0x09, 0x01, 0x00, 0x02, 0x02, 0x03, 0x00, 0x02, 0x05, 0x06, 0x00, 0x03, 0x07, 0x01, 0x01
        /*0010*/ 	.byte	0x02, 0x03, 0x01, 0x00, 0x02, 0x06, 0x01, 0x00, 0x04, 0x0b, 0x08, 0x00, 0x01, 0x00, 0x00, 0x00
        /*0020*/ 	.byte	0x00, 0x00, 0x00, 0x00


//--------------------- .nv.info._ZN7cutlass13device_kernelINS_4gemm6kernel13GemmUniversalIN4cute5tupleIJiiiiEEENS1_10collective13CollectiveMmaINS1_35MainloopSm100TmaUmmaWarpSpecializedILi25ELi2ELi4ENS5_IJNS4_1CILi1EEESB_SB_EEEEENS5_IJNSA_ILi64EEENSA_ILi192EEENSA_ILi32EEEEEEaNS5_IJlSB_lEEEaSI_NS4_8TiledMMAINS4_8MMA_AtomIJNS4_15SM100_MMA_S8_SSIaaiLi64ELi192ELNS4_4UMMA5MajorE0ELSN_0ELNSM_8SaturateE0EEEEEENS4_6LayoutISC_NS5_IJNSA_ILi0EEESS_SS_EEEEENS5_IJNS4_10UnderscoreESV_SV_EEEEENS4_13SM90_TMA_LOADENS4_14ComposedLayoutINS4_7SwizzleILi1ELi4ELi3EEENS4_18smem_ptr_flag_bitsILi8EEENSR_INS5_IJNSA_ILi8EEESG_EEENS5_IJSG_SB_EEEEEEEvNS4_8identityESY_S18_vS19_EENS_8epilogue10collective18CollectiveEpilogueINS1B_23Sm100TmaWarpSpecializedILi3ELi2ELi32ELb0ELb0EEEJSH_NS5_IJNSR_ISE_SB_EES1G_EEEaSI_aSI_NS1B_6fusion15FusionCallbacksIS1F_NS1I_17LinearCombinationIaiaiLNS_15FloatRoundStyleE2EEESH_S1H_JEEENS4_5SM1004TMEM4LOAD26SM100_TMEM_LOAD_16dp32b32xESY_NSZ_INS10_ILi2ELi4ELi3EEES13_NSR_INS5_IJS14_SE_EEENS5_IJSE_SB_EEEEEEENS4_39AutoVectorizingCopyWithAssumedAlignmentILi128EEENS4_14SM90_TMA_STOREES1W_S1Y_S1Y_EEEvvEEEEvNT_6ParamsE --------------------------
	.section	.nv.info._ZN7cutlass13device_kernelINS_4gemm6kernel13GemmUniversalIN4cute5tupleIJiiiiEEENS1_10collective13CollectiveMmaINS1_35MainloopSm100TmaUmmaWarpSpecializedILi25ELi2ELi4ENS5_IJNS4_1CILi1EEESB_SB_EEEEENS5_IJNSA_ILi64EEENSA_ILi192EEENSA_ILi32EEEEEEaNS5_IJlSB_lEEEaSI_NS4_8TiledMMAINS4_8MMA_AtomIJNS4_15SM100_MMA_S8_SSIaaiLi64ELi192ELNS4_4UMMA5MajorE0ELSN_0ELNSM_8SaturateE0EEEEEENS4_6LayoutISC_NS5_IJNSA_ILi0EEESS_SS_EEEEENS5_IJNS4_10UnderscoreESV_SV_EEEEENS4_13SM90_TMA_LOADENS4_14ComposedLayoutINS4_7SwizzleILi1ELi4ELi3EEENS4_18smem_ptr_flag_bitsILi8EEENSR_INS5_IJNSA_ILi8EEESG_EEENS5_IJSG_SB_EEEEEEEvNS4_8identityESY_S18_vS19_EENS_8epilogue10collective18CollectiveEpilogueINS1B_23Sm100TmaWarpSpecializedILi3ELi2ELi32ELb0ELb0EEEJSH_NS5_IJNSR_ISE_SB_EES1G_EEEaSI_aSI_NS1B_6fusion15FusionCallbacksIS1F_NS1I_17LinearCombinationIaiaiLNS_15FloatRoundStyleE2EEESH_S1H_JEEENS4_5SM1004TMEM4LOAD26SM100_TMEM_LOAD_16dp32b32xESY_NSZ_INS10_ILi2ELi4ELi3EEES13_NSR_INS5_IJS14_SE_EEENS5_IJSE_SB_EEEEEEENS4_39AutoVectorizingCopyWithAssumedAlignmentILi128EEENS4_14SM90_TMA_STOREES1W_S1Y_S1Y_EEEvvEEEEvNT_6ParamsE,"",@"SHT_CUDA_INFO"
	.sectionflags	@""
	.align	4


	//----- nvinfo : EIATTR_CUDA_API_VERSION
	.align		4
        /*0000*/ 	.byte	0x04, 0x37
        /*0002*/ 	.short	(.L_32 - .L_31)
.L_31:
        /*0004*/ 	.word	0x00000082


	//----- nvinfo : EIATTR_KPARAM_INFO
	.align		4
.L_32:
        /*0008*/ 	.byte	0x04, 0x17
        /*000a*/ 	.short	(.L_34 - .L_33)
.L_33:
        /*000c*/ 	.word	0x00000000
        /*0010*/ 	.short	0x0000
        /*0012*/ 	.short	0x0000
        /*0014*/ 	.byte	0x00, 0xf0, 0x01, 0x20


	//----- nvinfo : EIATTR_AT_ENTRY_FRAGMENTS
	.align		4
.L_34:
        /*0018*/ 	.byte	0x04, 0x4f
        /*001a*/ 	.short	(.L_36 - .L_35)


	//   ....[0]....
.L_35:
        /*001c*/ 	.word	0x00000006


	//----- nvinfo : EIATTR_RESERVED_SMEM_USED
	.align		4
.L_36:
        /*0020*/ 	.byte	0x01, 0x41
	.zero		2


	//----- nvinfo : EIATTR_SPARSE_MMA_MASK
	.align		4
        /*0024*/ 	.byte	0x03, 0x50
        /*0026*/ 	.short	0x0000


	//----- nvinfo : EIATTR_TCGEN05_1CTA_USED
	.align		4
        /*0028*/ 	.byte	0x01, 0x51
	.zero		2


	//----- nvinfo : EIATTR_MAXREG_COUNT
	.align		4
        /*002c*/ 	.byte	0x03, 0x1b
        /*002e*/ 	.short	0x00ff


	//----- nvinfo : EIATTR_NUM_BARRIERS
	.align		4
        /*0030*/ 	.byte	0x02, 0x4c
        /*0032*/ 	.byte	0x07
	.zero		1


	//----- nvinfo : EIATTR_EXTERNS
	.align		4
        /*0034*/ 	.byte	0x04, 0x0f
        /*0036*/ 	.short	(.L_38 - .L_37)


	//   ....[0]....
	.align		4
.L_37:
        /*0038*/ 	.word	index@(__assertfail)


	//----- nvinfo : EIATTR_MERCURY_ISA_VERSION
	.align		4
.L_38:
        /*003c*/ 	.byte	0x03, 0x5f
        /*003e*/ 	.short	0x0101


	//----- nvinfo : EIATTR_INT_WARP_WIDE_INSTR_OFFSETS
	.align		4
        /*0040*/ 	.byte	0x04, 0x31
        /*0042*/ 	.short	(.L_40 - .L_39)


	//   ....[0]....
.L_39:
        /*0044*/ 	.word	0x00002090


	//   ....[1]....
        /*0048*/ 	.word	0x000045b0


	//   ....[2]....
        /*004c*/ 	.word	0x000045d0


	//   ....[3]....
        /*0050*/ 	.word	0x00004600


	//   ....[4]....
        /*0054*/ 	.word	0x00004f30


	//   ....[5]....
        /*0058*/ 	.word	0x00004fa0


	//   ....[6]....
        /*005c*/ 	.word	0x000050a0


	//   ....[7]....
        /*0060*/ 	.word	0x00005130


	//   ....[8]....
        /*0064*/ 	.word	0x00005310


	//   ....[9]....
        /*0068*/ 	.word	0x00005470


	//----- nvinfo : EIATTR_COOP_GROUP_MASK_REGIDS
	.align		4
.L_40:
        /*006c*/ 	.byte	0x04, 0x29
        /*006e*/ 	.short	(.L_42 - .L_41)


	//   ....[0]....
.L_41:
        /*0070*/ 	.word	0xffffffff


	//   ....[1]....
        /*0074*/ 	.word	0xffffffff


	//   ....[2]....
        /*0078*/ 	.word	0xffffffff


	//   ....[3]....
        /*007c*/ 	.word	0xffffffff


	//   ....[4]....
        /*0080*/ 	.word	0xffffffff


	//   ....[5]....
        /*0084*/ 	.word	0xffffffff


	//   ....[6]....
        /*0088*/ 	.word	0xffffffff


	//   ....[7]....
        /*008c*/ 	.word	0xffffffff


	//   ....[8]....
        /*0090*/ 	.word	0xffffffff


	//   ....[9]....
        /*0094*/ 	.word	0xffffffff


	//   ....[10]....
        /*0098*/ 	.word	0xffffffff


	//   ....[11]....
        /*009c*/ 	.word	0xffffffff


	//   ....[12]....
        /*00a0*/ 	.word	0xffffffff


	//----- nvinfo : EIATTR_COOP_GROUP_INSTR_OFFSETS
	.align		4
.L_42:
        /*00a4*/ 	.byte	0x04, 0x28
        /*00a6*/ 	.short	(.L_44 - .L_43)


	//   ....[0]....
.L_43:
        /*00a8*/ 	.word	0x00000090


	//   ....[1]....
        /*00ac*/ 	.word	0x000004d0


	//   ....[2]....
        /*00b0*/ 	.word	0x00000910


	//   ....[3]....
        /*00b4*/ 	.word	0x00000a90


	//   ....[4]....
        /*00b8*/ 	.word	0x00000b90


	//   ....[5]....
        /*00bc*/ 	.word	0x00000d00


	//   ....[6]....
        /*00c0*/ 	.word	0x00000ea0


	//   ....[7]....
        /*00c4*/ 	.word	0x00001f70


	//   ....[8]....
        /*00c8*/ 	.word	0x00003920


	//   ....[9]....
        /*00cc*/ 	.word	0x00003b30


	//   ....[10]....
        /*00d0*/ 	.word	0x00003b60


	//   ....[11]....
        /*00d4*/ 	.word	0x00004490


	//   ....[12]....
        /*00d8*/ 	.word	0x000046c0


	//----- nvinfo : EIATTR_VRC_CTA_INIT_COUNT
	.align		4
.L_44:
        /*00dc*/ 	.byte	0x02, 0x4a
        /*00de*/ 	.byte	0x80
	.zero		1


	//----- nvinfo : EIATTR_SYSCALL_OFFSETS
	.align		4
        /*00e0*/ 	.byte	0x04, 0x46
        /*00e2*/ 	.short	(.L_46 - .L_45)


	//   ....[0]....
.L_45:
        /*00e4*/ 	.word	0x00005ee0


	//   ....[1]....
        /*00e8*/ 	.word	0x00006000


	//   ....[2]....
        /*00ec*/ 	.word	0x000067e0


	//   ....[3]....
        /*00f0*/ 	.word	0x00007600


	//   ....[4]....
        /*00f4*/ 	.word	0x00008420


	//----- nvinfo : EIATTR_MBARRIER_INSTR_OFFSETS
	.align		4
.L_46:
        /*00f8*/ 	.byte	0x04, 0x39
        /*00fa*/ 	.short	(.L_48 - .L_47)


	//   ....[0]....
.L_47:
        /*00fc*/ 	.word	0x000005d0
        /*0100*/ 	.word	0x000000ff
        /*0104*/ 	.word	0x00000000
        /*0108*/ 	.short	0x0100
        /*010a*/ 	.byte	0x05
	.zero		1


	//   ....[1]....
        /*010c*/ 	.word	0x000005e0
        /*0110*/ 	.word	0x000000ff
        /*0114*/ 	.word	0x000000c8
        /*0118*/ 	.short	0x0100
        /*011a*/ 	.byte	0x05
	.zero		1


	//   ....[2]....
        /*011c*/ 	.word	0x000005f0
        /*0120*/ 	.word	0x000000ff
        /*0124*/ 	.word	0x00000008
        /*0128*/ 	.short	0x0100
        /*012a*/ 	.byte	0x05
	.zero		1


	//   ....[3]....
        /*012c*/ 	.word	0x00000600
        /*0130*/ 	.word	0x000000ff
        /*0134*/ 	.word	0x000000d0
        /*0138*/ 	.short	0x0100
        /*013a*/ 	.byte	0x05
	.zero		1


	//   ....[4]....
        /*013c*/ 	.word	0x00000610
        /*0140*/ 	.word	0x000000ff
        /*0144*/ 	.word	0x00000010
        /*0148*/ 	.short	0x0100
        /*014a*/ 	.byte	0x05
	.zero		1


	//   ....[5]....
        /*014c*/ 	.word	0x00000620
        /*0150*/ 	.word	0x000000ff
        /*0154*/ 	.word	0x000000d8
        /*0158*/ 	.short	0x0100
        /*015a*/ 	.byte	0x05
	.zero		1


	//   ....[6]....
        /*015c*/ 	.word	0x00000630
        /*0160*/ 	.word	0x000000ff
        /*0164*/ 	.word	0x00000018
        /*0168*/ 	.short	0x0100
        /*016a*/ 	.byte	0x05
	.zero		1


	//   ....[7]....
        /*016c*/ 	.word	0x00000640
        /*0170*/ 	.word	0x000000ff
        /*0174*/ 	.word	0x000000e0
        /*0178*/ 	.short	0x0100
        /*017a*/ 	.byte	0x05
	.zero		1


	//   ....[8]....
        /*017c*/ 	.word	0x00000650
        /*0180*/ 	.word	0x000000ff
        /*0184*/ 	.word	0x00000020
        /*0188*/ 	.short	0x0100
        /*018a*/ 	.byte	0x05
	.zero		1


	//   ....[9]....
        /*018c*/ 	.word	0x00000660
        /*0190*/ 	.word	0x000000ff
        /*0194*/ 	.word	0x000000e8
        /*0198*/ 	.short	0x0100
        /*019a*/ 	.byte	0x05
	.zero		1


	//   ....[10]....
        /*019c*/ 	.word	0x00000670
        /*01a0*/ 	.word	0x000000ff
        /*01a4*/ 	.word	0x00000028
        /*01a8*/ 	.short	0x0100
        /*01aa*/ 	.byte	0x05
	.zero		1


	//   ....[11]....
        /*01ac*/ 	.word	0x00000680
        /*01b0*/ 	.word	0x000000ff
        /*01b4*/ 	.word	0x000000f0
        /*01b8*/ 	.short	0x0100
        /*01ba*/ 	.byte	0x05
	.zero		1


	//   ....[12]....
        /*01bc*/ 	.word	0x00000690
        /*01c0*/ 	.word	0x000000ff
        /*01c4*/ 	.word	0x00000030
        /*01c8*/ 	.short	0x0100
        /*01ca*/ 	.byte	0x05
	.zero		1


	//   ....[13]....
        /*01cc*/ 	.word	0x000006a0
        /*01d0*/ 	.word	0x000000ff
        /*01d4*/ 	.word	0x000000f8
        /*01d8*/ 	.short	0x0100
        /*01da*/ 	.byte	0x05
	.zero		1


	//   ....[14]....
        /*01dc*/ 	.word	0x000006b0
        /*01e0*/ 	.word	0x000000ff
        /*01e4*/ 	.word	0x00000038
        /*01e8*/ 	.short	0x0100
        /*01ea*/ 	.byte	0x05
	.zero		1


	//   ....[15]....
        /*01ec*/ 	.word	0x000006c0
        /*01f0*/ 	.word	0x000000ff
        /*01f4*/ 	.word	0x00000100
        /*01f8*/ 	.short	0x0100
        /*01fa*/ 	.byte	0x05
	.zero		1


	//   ....[16]....
        /*01fc*/ 	.word	0x000006d0
        /*0200*/ 	.word	0x000000ff
        /*0204*/ 	.word	0x00000040
        /*0208*/ 	.short	0x0100
        /*020a*/ 	.byte	0x05
	.zero		1


	//   ....[17]....
        /*020c*/ 	.word	0x000006e0
        /*0210*/ 	.word	0x000000ff
        /*0214*/ 	.word	0x00000108
        /*0218*/ 	.short	0x0100
        /*021a*/ 	.byte	0x05
	.zero		1


	//   ....[18]....
        /*021c*/ 	.word	0x000006f0
        /*0220*/ 	.word	0x000000ff
        /*0224*/ 	.word	0x00000048
        /*0228*/ 	.short	0x0100
        /*022a*/ 	.byte	0x05
	.zero		1


	//   ....[19]....
        /*022c*/ 	.word	0x00000700
        /*0230*/ 	.word	0x000000ff
        /*0234*/ 	.word	0x00000110
        /*0238*/ 	.short	0x0100
        /*023a*/ 	.byte	0x05
	.zero		1


	//   ....[20]....
        /*023c*/ 	.word	0x00000710
        /*0240*/ 	.word	0x000000ff
        /*0244*/ 	.word	0x00000050
        /*0248*/ 	.short	0x0100
        /*024a*/ 	.byte	0x05
	.zero		1


	//   ....[21]....
        /*024c*/ 	.word	0x00000720
        /*0250*/ 	.word	0x000000ff
        /*0254*/ 	.word	0x00000118
        /*0258*/ 	.short	0x0100
        /*025a*/ 	.byte	0x05
	.zero		1


	//   ....[22]....
        /*025c*/ 	.word	0x00000730
        /*0260*/ 	.word	0x000000ff
        /*0264*/ 	.word	0x00000058
        /*0268*/ 	.short	0x0100
        /*026a*/ 	.byte	0x05
	.zero		1


	//   ....[23]....
        /*026c*/ 	.word	0x00000740
        /*0270*/ 	.word	0x000000ff
        /*0274*/ 	.word	0x00000120
        /*0278*/ 	.short	0x0100
        /*027a*/ 	.byte	0x05
	.zero		1


	//   ....[24]....
        /*027c*/ 	.word	0x00000750
        /*0280*/ 	.word	0x000000ff
        /*0284*/ 	.word	0x00000060
        /*0288*/ 	.short	0x0100
        /*028a*/ 	.byte	0x05
	.zero		1


	//   ....[25]....
        /*028c*/ 	.word	0x00000760
        /*0290*/ 	.word	0x000000ff
        /*0294*/ 	.word	0x00000128
        /*0298*/ 	.short	0x0100
        /*029a*/ 	.byte	0x05
	.zero		1


	//   ....[26]....
        /*029c*/ 	.word	0x00000770
        /*02a0*/ 	.word	0x000000ff
        /*02a4*/ 	.word	0x00000068
        /*02a8*/ 	.short	0x0100
        /*02aa*/ 	.byte	0x05
	.zero		1


	//   ....[27]....
        /*02ac*/ 	.word	0x00000780
        /*02b0*/ 	.word	0x000000ff
        /*02b4*/ 	.word	0x00000130
        /*02b8*/ 	.short	0x0100
        /*02ba*/ 	.byte	0x05
	.zero		1


	//   ....[28]....
        /*02bc*/ 	.word	0x00000790
        /*02c0*/ 	.word	0x000000ff
        /*02c4*/ 	.word	0x00000070
        /*02c8*/ 	.short	0x0100
        /*02ca*/ 	.byte	0x05
	.zero		1


	//   ....[29]....
        /*02cc*/ 	.word	0x000007a0
        /*02d0*/ 	.word	0x000000ff
        /*02d4*/ 	.word	0x00000138
        /*02d8*/ 	.short	0x0100
        /*02da*/ 	.byte	0x05
	.zero		1


	//   ....[30]....
        /*02dc*/ 	.word	0x000007b0
        /*02e0*/ 	.word	0x000000ff
        /*02e4*/ 	.word	0x00000078
        /*02e8*/ 	.short	0x0100
        /*02ea*/ 	.byte	0x05
	.zero		1


	//   ....[31]....
        /*02ec*/ 	.word	0x000007c0
        /*02f0*/ 	.word	0x000000ff
        /*02f4*/ 	.word	0x00000140
        /*02f8*/ 	.short	0x0100
        /*02fa*/ 	.byte	0x05
	.zero		1


	//   ....[32]....
        /*02fc*/ 	.word	0x000007d0
        /*0300*/ 	.word	0x000000ff
        /*0304*/ 	.word	0x00000080
        /*0308*/ 	.short	0x0100
        /*030a*/ 	.byte	0x05
	.zero		1


	//   ....[33]....
        /*030c*/ 	.word	0x000007e0
        /*0310*/ 	.word	0x000000ff
        /*0314*/ 	.word	0x00000148
        /*0318*/ 	.short	0x0100
        /*031a*/ 	.byte	0x05
	.zero		1


	//   ....[34]....
        /*031c*/ 	.word	0x000007f0
        /*0320*/ 	.word	0x000000ff
        /*0324*/ 	.word	0x00000088
        /*0328*/ 	.short	0x0100
        /*032a*/ 	.byte	0x05
	.zero		1


	//   ....[35]....
        /*032c*/ 	.word	0x00000800
        /*0330*/ 	.word	0x000000ff
        /*0334*/ 	.word	0x00000150
        /*0338*/ 	.short	0x0100
        /*033a*/ 	.byte	0x05
	.zero		1


	//   ....[36]....
        /*033c*/ 	.word	0x00000810
        /*0340*/ 	.word	0x000000ff
        /*0344*/ 	.word	0x00000090
        /*0348*/ 	.short	0x0100
        /*034a*/ 	.byte	0x05
	.zero		1


	//   ....[37]....
        /*034c*/ 	.word	0x00000820
        /*0350*/ 	.word	0x000000ff
        /*0354*/ 	.word	0x00000158
        /*0358*/ 	.short	0x0100
        /*035a*/ 	.byte	0x05
	.zero		1


	//   ....[38]....
        /*035c*/ 	.word	0x00000830
        /*0360*/ 	.word	0x000000ff
        /*0364*/ 	.word	0x00000098
        /*0368*/ 	.short	0x0100
        /*036a*/ 	.byte	0x05
	.zero		1


	//   ....[39]....
        /*036c*/ 	.word	0x00000840
        /*0370*/ 	.word	0x000000ff
        /*0374*/ 	.word	0x00000160
        /*0378*/ 	.short	0x0100
        /*037a*/ 	.byte	0x05
	.zero		1


	//   ....[40]....
        /*037c*/ 	.word	0x00000850
        /*0380*/ 	.word	0x000000ff
        /*0384*/ 	.word	0x000000a0
        /*0388*/ 	.short	0x0100
        /*038a*/ 	.byte	0x05
	.zero		1


	//   ....[41]....
        /*038c*/ 	.word	0x00000860
        /*0390*/ 	.word	0x000000ff
        /*0394*/ 	.word	0x00000168
        /*0398*/ 	.short	0x0100
        /*039a*/ 	.byte	0x05
	.zero		1


	//   ....[42]....
        /*039c*/ 	.word	0x00000870
        /*03a0*/ 	.word	0x000000ff
        /*03a4*/ 	.word	0x000000a8
        /*03a8*/ 	.short	0x0100
        /*03aa*/ 	.byte	0x05
	.zero		1


	//   ....[43]....
        /*03ac*/ 	.word	0x00000880
        /*03b0*/ 	.word	0x000000ff
        /*03b4*/ 	.word	0x00000170
        /*03b8*/ 	.short	0x0100
        /*03ba*/ 	.byte	0x05
	.zero		1


	//   ....[44]....
        /*03bc*/ 	.word	0x00000890
        /*03c0*/ 	.word	0x000000ff
        /*03c4*/ 	.word	0x000000b0
        /*03c8*/ 	.short	0x0100
        /*03ca*/ 	.byte	0x05
	.zero		1


	//   ....[45]....
        /*03cc*/ 	.word	0x000008a0
        /*03d0*/ 	.word	0x000000ff
        /*03d4*/ 	.word	0x00000178
        /*03d8*/ 	.short	0x0100
        /*03da*/ 	.byte	0x05
	.zero		1


	//   ....[46]....
        /*03dc*/ 	.word	0x000008b0
        /*03e0*/ 	.word	0x000000ff
        /*03e4*/ 	.word	0x000000b8
        /*03e8*/ 	.short	0x0100
        /*03ea*/ 	.byte	0x05
	.zero		1


	//   ....[47]....
        /*03ec*/ 	.word	0x000008c0
        /*03f0*/ 	.word	0x000000ff
        /*03f4*/ 	.word	0x00000180
        /*03f8*/ 	.short	0x0100
        /*03fa*/ 	.byte	0x05
	.zero		1


	//   ....[48]....
        /*03fc*/ 	.word	0x000008d0
        /*0400*/ 	.word	0x000000ff
        /*0404*/ 	.word	0x000000c0
        /*0408*/ 	.short	0x0100
        /*040a*/ 	.byte	0x05
	.zero		1


	//   ....[49]....
        /*040c*/ 	.word	0x000008e0
        /*0410*/ 	.word	0x000000ff
        /*0414*/ 	.word	0x00000188
        /*0418*/ 	.short	0x0100
        /*041a*/ 	.byte	0x05
	.zero		1


	//   ....[50]....
        /*041c*/ 	.word	0x00000a20
        /*0420*/ 	.word	0x000000ff
        /*0424*/ 	.word	0x00000190
        /*0428*/ 	.short	0x0100
        /*042a*/ 	.byte	0x07
	.zero		1


	//   ....[51]....
        /*042c*/ 	.word	0x00000a30
        /*0430*/ 	.word	0x000000ff
        /*0434*/ 	.word	0x000001a8
        /*0438*/ 	.short	0x0100
        /*043a*/ 	.byte	0x07
	.zero		1


	//   ....[52]....
        /*043c*/ 	.word	0x00000a40
        /*0440*/ 	.word	0x000000ff
        /*0444*/ 	.word	0x00000198
        /*0448*/ 	.short	0x0100
        /*044a*/ 	.byte	0x07
	.zero		1


	//   ....[53]....
        /*044c*/ 	.word	0x00000a50
        /*0450*/ 	.word	0x000000ff
        /*0454*/ 	.word	0x000001b0
        /*0458*/ 	.short	0x0100
        /*045a*/ 	.byte	0x07
	.zero		1


	//   ....[54]....
        /*045c*/ 	.word	0x00000a60
        /*0460*/ 	.word	0x000000ff
        /*0464*/ 	.word	0x000001a0
        /*0468*/ 	.short	0x0100
        /*046a*/ 	.byte	0x07
	.zero		1


	//   ....[55]....
        /*046c*/ 	.word	0x00000a70
        /*0470*/ 	.word	0x000000ff
        /*0474*/ 	.word	0x000001b8
        /*0478*/ 	.short	0x0100
        /*047a*/ 	.byte	0x07
	.zero		1


	//   ....[56]....
        /*047c*/ 	.word	0x00000b60
        /*0480*/ 	.word	0x000000ff
        /*0484*/ 	.word	0x000001c0
        /*0488*/ 	.short	0x0100
        /*048a*/ 	.byte	0x05
	.zero		1


	//   ....[57]....
        /*048c*/ 	.word	0x00000b70
        /*0490*/ 	.word	0x000000ff
        /*0494*/ 	.word	0x000001c8
        /*0498*/ 	.short	0x0100
        /*049a*/ 	.byte	0x05
	.zero		1


	//   ....[58]....
        /*049c*/ 	.word	0x00000cb0
        /*04a0*/ 	.word	0x000000ff
        /*04a4*/ 	.word	0x000001d0
        /*04a8*/ 	.short	0x0100
        /*04aa*/ 	.byte	0x05
	.zero		1


	//   ....[59]....
        /*04ac*/ 	.word	0x00000cc0
        /*04b0*/ 	.word	0x000000ff
        /*04b4*/ 	.word	0x000001e0
        /*04b8*/ 	.short	0x0100
        /*04ba*/ 	.byte	0x05
	.zero		1


	//   ....[60]....
        /*04bc*/ 	.word	0x00000cd0
        /*04c0*/ 	.word	0x000000ff
        /*04c4*/ 	.word	0x000001d8
        /*04c8*/ 	.short	0x0100
        /*04ca*/ 	.byte	0x05
	.zero		1


	//   ....[61]....
        /*04cc*/ 	.word	0x00000ce0
        /*04d0*/ 	.word	0x000000ff
        /*04d4*/ 	.word	0x000001e8
        /*04d8*/ 	.short	0x0100
        /*04da*/ 	.byte	0x05
	.zero		1


	//   ....[62]....
        /*04dc*/ 	.word	0x00000e10
        /*04e0*/ 	.word	0x000000ff
        /*04e4*/ 	.word	0x000001f0
        /*04e8*/ 	.short	0x0100
        /*04ea*/ 	.byte	0x07
	.zero		1


	//   ....[63]....
        /*04ec*/ 	.word	0x00000e20
        /*04f0*/ 	.word	0x000000ff
        /*04f4*/ 	.word	0x00000210
        /*04f8*/ 	.short	0x0100
        /*04fa*/ 	.byte	0x07
	.zero		1


	//   ....[64]....
        /*04fc*/ 	.word	0x00000e30
        /*0500*/ 	.word	0x000000ff
        /*0504*/ 	.word	0x000001f8
        /*0508*/ 	.short	0x0100
        /*050a*/ 	.byte	0x07
	.zero		1


	//   ....[65]....
        /*050c*/ 	.word	0x00000e40
        /*0510*/ 	.word	0x000000ff
        /*0514*/ 	.word	0x00000218
        /*0518*/ 	.short	0x0100
        /*051a*/ 	.byte	0x07
	.zero		1


	//   ....[66]....
        /*051c*/ 	.word	0x00000e50
        /*0520*/ 	.word	0x000000ff
        /*0524*/ 	.word	0x00000200
        /*0528*/ 	.short	0x0100
        /*052a*/ 	.byte	0x07
	.zero		1


	//   ....[67]....
        /*052c*/ 	.word	0x00000e60
        /*0530*/ 	.word	0x000000ff
        /*0534*/ 	.word	0x00000220
        /*0538*/ 	.short	0x0100
        /*053a*/ 	.byte	0x07
	.zero		1


	//   ....[68]....
        /*053c*/ 	.word	0x00000e70
        /*0540*/ 	.word	0x000000ff
        /*0544*/ 	.word	0x00000208
        /*0548*/ 	.short	0x0100
        /*054a*/ 	.byte	0x07
	.zero		1


	//   ....[69]....
        /*054c*/ 	.word	0x00000e80
        /*0550*/ 	.word	0x000000ff
        /*0554*/ 	.word	0x00000228
        /*0558*/ 	.short	0x0100
        /*055a*/ 	.byte	0x07
	.zero		1


	//   ....[70]....
        /*055c*/ 	.word	0x00000f70
        /*0560*/ 	.word	0x000000ff
        /*0564*/ 	.word	0x00000230
        /*0568*/ 	.short	0x0100
        /*056a*/ 	.byte	0x05
	.zero		1


	//   ....[71]....
        /*056c*/ 	.word	0x00000f80
        /*0570*/ 	.word	0x000000ff
        /*0574*/ 	.word	0x00000240
        /*0578*/ 	.short	0x0100
        /*057a*/ 	.byte	0x05
	.zero		1


	//   ....[72]....
        /*057c*/ 	.word	0x00000f90
        /*0580*/ 	.word	0x000000ff
        /*0584*/ 	.word	0x00000238
        /*0588*/ 	.short	0x0100
        /*058a*/ 	.byte	0x05
	.zero		1


	//   ....[73]....
        /*058c*/ 	.word	0x00000fa0
        /*0590*/ 	.word	0x000000ff
        /*0594*/ 	.word	0x00000248
        /*0598*/ 	.short	0x0100
        /*059a*/ 	.byte	0x05
	.zero		1


	//   ....[74]....
        /*059c*/ 	.word	0x00001870
        /*05a0*/ 	.word	0x00000003
        /*05a4*/ 	.word	0x00000240
        /*05a8*/ 	.short	0x010a
        /*05aa*/ 	.byte	0xff
	.zero		1


	//   ....[75]....
        /*05ac*/ 	.word	0x000018a0
        /*05b0*/ 	.word	0x00000003
        /*05b4*/ 	.word	0x00000230
        /*05b8*/ 	.short	0x0101
        /*05ba*/ 	.byte	0xff
	.zero		1


	//   ....[76]....
        /*05bc*/ 	.word	0x00001970
        /*05c0*/ 	.word	0x000000ff
        /*05c4*/ 	.word	0x000000c8
        /*05c8*/ 	.short	0x010a
        /*05ca*/ 	.byte	0x05
	.zero		1


	//   ....[77]....
        /*05cc*/ 	.word	0x00001a10
        /*05d0*/ 	.word	0x000000ff
        /*05d4*/ 	.word	0x000000c8
        /*05d8*/ 	.short	0x010a
        /*05da*/ 	.byte	0x21
	.zero		1


	//   ....[78]....
        /*05dc*/ 	.word	0x00001b60
        /*05e0*/ 	.word	0x000000ff
        /*05e4*/ 	.word	0x000000c8
        /*05e8*/ 	.short	0x010a
        /*05ea*/ 	.byte	0x08
	.zero		1


	//   ....[79]....
        /*05ec*/ 	.word	0x00001c70
        /*05f0*/ 	.word	0x000000ff
        /*05f4*/ 	.word	0x000001c8
        /*05f8*/ 	.short	0x0101
        /*05fa*/ 	.byte	0x04
	.zero		1


	//   ....[80]....
        /*05fc*/ 	.word	0x00001c90
        /*0600*/ 	.word	0x000000ff
        /*0604*/ 	.word	0x000000c8
        /*0608*/ 	.short	0x010a
        /*060a*/ 	.byte	0x05
	.zero		1


	//   ....[81]....
        /*060c*/ 	.word	0x00001d10
        /*0610*/ 	.word	0x000000ff
        /*0614*/ 	.word	0x000000c8
        /*0618*/ 	.short	0x010a
        /*061a*/ 	.byte	0x11
	.zero		1


	//   ....[82]....
        /*061c*/ 	.word	0x00001e60
        /*0620*/ 	.word	0x000000ff
        /*0624*/ 	.word	0x000000c8
        /*0628*/ 	.short	0x010a
        /*062a*/ 	.byte	0x08
	.zero		1


	//   ....[83]....
        /*062c*/ 	.word	0x00001fa0
        /*0630*/ 	.word	0x00000002
        /*0634*/ 	.word	0x000001d0
        /*0638*/ 	.short	0x010a
        /*063a*/ 	.byte	0xff
	.zero		1


	//   ....[84]....
        /*063c*/ 	.word	0x00002060
        /*0640*/ 	.word	0x00000002
        /*0644*/ 	.word	0x00000000
        /*0648*/ 	.short	0x0101
        /*064a*/ 	.byte	0xff
	.zero		1


	//   ....[85]....
        /*064c*/ 	.word	0x000025c0
        /*0650*/ 	.word	0x000000ff
        /*0654*/ 	.word	0x00000000
        /*0658*/ 	.short	0x010a
        /*065a*/ 	.byte	0x05
	.zero		1


	//   ....[86]....
        /*065c*/ 	.word	0x00002650
        /*0660*/ 	.word	0x000000ff
        /*0664*/ 	.word	0x00000000
        /*0668*/ 	.short	0x010a
        /*066a*/ 	.byte	0x05
	.zero		1


	//   ....[87]....
        /*066c*/ 	.word	0x000026e0
        /*0670*/ 	.word	0x000000ff
        /*0674*/ 	.word	0x00000000
        /*0678*/ 	.short	0x010a
        /*067a*/ 	.byte	0x05
	.zero		1


	//   ....[88]....
        /*067c*/ 	.word	0x00002770
        /*0680*/ 	.word	0x000000ff
        /*0684*/ 	.word	0x00000000
        /*0688*/ 	.short	0x010a
        /*068a*/ 	.byte	0x05
	.zero		1


	//   ....[89]....
        /*068c*/ 	.word	0x00002800
        /*0690*/ 	.word	0x000000ff
        /*0694*/ 	.word	0x00000000
        /*0698*/ 	.short	0x010a
        /*069a*/ 	.byte	0x05
	.zero		1


	//   ....[90]....
        /*069c*/ 	.word	0x00002890
        /*06a0*/ 	.word	0x000000ff
        /*06a4*/ 	.word	0x00000000
        /*06a8*/ 	.short	0x010a
        /*06aa*/ 	.byte	0x05
	.zero		1


	//   ....[91]....
        /*06ac*/ 	.word	0x00002920
        /*06b0*/ 	.word	0x000000ff
        /*06b4*/ 	.word	0x00000000
        /*06b8*/ 	.short	0x010a
        /*06ba*/ 	.byte	0x05
	.zero		1


	//   ....[92]....
        /*06bc*/ 	.word	0x000029b0
        /*06c0*/ 	.word	0x000000ff
        /*06c4*/ 	.word	0x00000000
        /*06c8*/ 	.short	0x010a
        /*06ca*/ 	.byte	0x05
	.zero		1


	//   ....[93]....
        /*06cc*/ 	.word	0x00002a40
        /*06d0*/ 	.word	0x000000ff
        /*06d4*/ 	.word	0x00000000
        /*06d8*/ 	.short	0x010a
        /*06da*/ 	.byte	0x05
	.zero		1


	//   ....[94]....
        /*06dc*/ 	.word	0x00002ad0
        /*06e0*/ 	.word	0x000000ff
        /*06e4*/ 	.word	0x00000000
        /*06e8*/ 	.short	0x010a
        /*06ea*/ 	.byte	0x05
	.zero		1


	//   ....[95]....
        /*06ec*/ 	.word	0x00002b60
        /*06f0*/ 	.word	0x000000ff
        /*06f4*/ 	.word	0x00000000
        /*06f8*/ 	.short	0x010a
        /*06fa*/ 	.byte	0x05
	.zero		1


	//   ....[96]....
        /*06fc*/ 	.word	0x00002bf0
        /*0700*/ 	.word	0x000000ff
        /*0704*/ 	.word	0x00000000
        /*0708*/ 	.short	0x010a
        /*070a*/ 	.byte	0x05
	.zero		1


	//   ....[97]....
        /*070c*/ 	.word	0x00002c80
        /*0710*/ 	.word	0x000000ff
        /*0714*/ 	.word	0x00000000
        /*0718*/ 	.short	0x010a
        /*071a*/ 	.byte	0x05
	.zero		1


	//   ....[98]....
        /*071c*/ 	.word	0x00002d10
        /*0720*/ 	.word	0x000000ff
        /*0724*/ 	.word	0x00000000
        /*0728*/ 	.short	0x010a
        /*072a*/ 	.byte	0x05
	.zero		1


	//   ....[99]....
        /*072c*/ 	.word	0x00002da0
        /*0730*/ 	.word	0x000000ff
        /*0734*/ 	.word	0x00000000
        /*0738*/ 	.short	0x010a
        /*073a*/ 	.byte	0x05
	.zero		1


	//   ....[100]....
        /*073c*/ 	.word	0x00002e30
        /*0740*/ 	.word	0x000000ff
        /*0744*/ 	.word	0x00000000
        /*0748*/ 	.short	0x010a
        /*074a*/ 	.byte	0x05
	.zero		1


	//   ....[101]....
        /*074c*/ 	.word	0x00002ec0
        /*0750*/ 	.word	0x000000ff
        /*0754*/ 	.word	0x00000000
        /*0758*/ 	.short	0x010a
        /*075a*/ 	.byte	0x05
	.zero		1


	//   ....[102]....
        /*075c*/ 	.word	0x00002f50
        /*0760*/ 	.word	0x000000ff
        /*0764*/ 	.word	0x00000000
        /*0768*/ 	.short	0x010a
        /*076a*/ 	.byte	0x05
	.zero		1


	//   ....[103]....
        /*076c*/ 	.word	0x00002fe0
        /*0770*/ 	.word	0x000000ff
        /*0774*/ 	.word	0x00000000
        /*0778*/ 	.short	0x010a
        /*077a*/ 	.byte	0x05
	.zero		1


	//   ....[104]....
        /*077c*/ 	.word	0x00003070
        /*0780*/ 	.word	0x000000ff
        /*0784*/ 	.word	0x00000000
        /*0788*/ 	.short	0x010a
        /*078a*/ 	.byte	0x05
	.zero		1


	//   ....[105]....
        /*078c*/ 	.word	0x00003100
        /*0790*/ 	.word	0x000000ff
        /*0794*/ 	.word	0x00000000
        /*0798*/ 	.short	0x010a
        /*079a*/ 	.byte	0x05
	.zero		1


	//   ....[106]....
        /*079c*/ 	.word	0x00003190
        /*07a0*/ 	.word	0x000000ff
        /*07a4*/ 	.word	0x00000000
        /*07a8*/ 	.short	0x010a
        /*07aa*/ 	.byte	0x05
	.zero		1


	//   ....[107]....
        /*07ac*/ 	.word	0x00003220
        /*07b0*/ 	.word	0x000000ff
        /*07b4*/ 	.word	0x00000000
        /*07b8*/ 	.short	0x010a
        /*07ba*/ 	.byte	0x05
	.zero		1


	//   ....[108]....
        /*07bc*/ 	.word	0x000032b0
        /*07c0*/ 	.word	0x000000ff
        /*07c4*/ 	.word	0x00000000
        /*07c8*/ 	.short	0x010a
        /*07ca*/ 	.byte	0x05
	.zero		1


	//   ....[109]....
        /*07cc*/ 	.word	0x00003350
        /*07d0*/ 	.word	0x00000000
        /*07d4*/ 	.word	0x00000000
        /*07d8*/ 	.short	0x010a
        /*07da*/ 	.byte	0xff
	.zero		1


	//   ....[110]....
        /*07dc*/ 	.word	0x00003470
        /*07e0*/ 	.word	0x00000000
        /*07e4*/ 	.word	0x00000230
        /*07e8*/ 	.short	0x010a
        /*07ea*/ 	.byte	0xff
	.zero		1


	//   ....[111]....
        /*07ec*/ 	.word	0x000034d0
        /*07f0*/ 	.word	0x00000004
        /*07f4*/ 	.word	0x00000000
        /*07f8*/ 	.short	0x0101
        /*07fa*/ 	.byte	0xff
	.zero		1


	//   ....[112]....
        /*07fc*/ 	.word	0x000034f0
        /*0800*/ 	.word	0x000000ff
        /*0804*/ 	.word	0x000001e0
        /*0808*/ 	.short	0x010a
        /*080a*/ 	.byte	0x05
	.zero		1


	//   ....[113]....
        /*080c*/ 	.word	0x00003610
        /*0810*/ 	.word	0x00000000
        /*0814*/ 	.word	0x000001d0
        /*0818*/ 	.short	0x010a
        /*081a*/ 	.byte	0xff
	.zero		1


	//   ....[114]....
        /*081c*/ 	.word	0x00003720
        /*0820*/ 	.word	0x00000000
        /*0824*/ 	.word	0x00000000
        /*0828*/ 	.short	0x0101
        /*082a*/ 	.byte	0xff
	.zero		1


	//   ....[115]....
        /*082c*/ 	.word	0x000037b0
        /*0830*/ 	.word	0x000000ff
        /*0834*/ 	.word	0x000001e0
        /*0838*/ 	.short	0x0106
        /*083a*/ 	.byte	0x05
	.zero		1


	//   ....[116]....
        /*083c*/ 	.word	0x000037d0
        /*0840*/ 	.word	0x000000ff
        /*0844*/ 	.word	0x000001e0
        /*0848*/ 	.short	0x010a
        /*084a*/ 	.byte	0x05
	.zero		1


	//   ....[117]....
        /*084c*/ 	.word	0x00003860
        /*0850*/ 	.word	0x000000ff
        /*0854*/ 	.word	0x000001e0
        /*0858*/ 	.short	0x0106
        /*085a*/ 	.byte	0x04
	.zero		1


	//   ....[118]....
        /*085c*/ 	.word	0x000038a0
        /*0860*/ 	.word	0x00000000
        /*0864*/ 	.word	0x000001e0
        /*0868*/ 	.short	0x010a
        /*086a*/ 	.byte	0xff
	.zero		1


	//   ....[119]....
        /*086c*/ 	.word	0x00003d80
        /*0870*/ 	.word	0x00000000
        /*0874*/ 	.word	0x000001d0
        /*0878*/ 	.short	0x010a
        /*087a*/ 	.byte	0xff
	.zero		1


	//   ....[120]....
        /*087c*/ 	.word	0x00003e80
        /*0880*/ 	.word	0x00000003
        /*0884*/ 	.word	0x00000000
        /*0888*/ 	.short	0x0101
        /*088a*/ 	.byte	0xff
	.zero		1


	//   ....[121]....
        /*088c*/ 	.word	0x00003e90
        /*0890*/ 	.word	0x000000ff
        /*0894*/ 	.word	0x00000000
        /*0898*/ 	.short	0x010a
        /*089a*/ 	.byte	0x05
	.zero		1


	//   ....[122]....
        /*089c*/ 	.word	0x00003eb0
        /*08a0*/ 	.word	0x000000ff
        /*08a4*/ 	.word	0x00000210
        /*08a8*/ 	.short	0x010a
        /*08aa*/ 	.byte	0x0e
	.zero		1


	//   ....[123]....
        /*08ac*/ 	.word	0x00003fe0
        /*08b0*/ 	.word	0x000000ff
        /*08b4*/ 	.word	0x00000000
        /*08b8*/ 	.short	0x010a
        /*08ba*/ 	.byte	0x07
	.zero		1


	//   ....[124]....
        /*08bc*/ 	.word	0x000040f0
        /*08c0*/ 	.word	0x000000ff
        /*08c4*/ 	.word	0x00000000
        /*08c8*/ 	.short	0x010a
        /*08ca*/ 	.byte	0x13
	.zero		1


	//   ....[125]....
        /*08cc*/ 	.word	0x000042c0
        /*08d0*/ 	.word	0x000000ff
        /*08d4*/ 	.word	0x00000000
        /*08d8*/ 	.short	0x010a
        /*08da*/ 	.byte	0x05
	.zero		1


	//   ....[126]....
        /*08dc*/ 	.word	0x00004350
        /*08e0*/ 	.word	0x000000ff
        /*08e4*/ 	.word	0x00000000
        /*08e8*/ 	.short	0x010a
        /*08ea*/ 	.byte	0x05
	.zero		1


	//   ....[127]....
        /*08ec*/ 	.word	0x000043e0
        /*08f0*/ 	.word	0x000000ff
        /*08f4*/ 	.word	0x00000000
        /*08f8*/ 	.short	0x010a
        /*08fa*/ 	.byte	0x05
	.zero		1


	//   ....[128]....
        /*08fc*/ 	.word	0x00004470
        /*0900*/ 	.word	0x000000ff
        /*0904*/ 	.word	0x00000000
        /*0908*/ 	.short	0x010a
        /*090a*/ 	.byte	0x06
	.zero		1


	//   ....[129]....
        /*090c*/ 	.word	0x000048e0
        /*0910*/ 	.word	0x00000000
        /*0914*/ 	.word	0x000001d0
        /*0918*/ 	.short	0x010a
        /*091a*/ 	.byte	0xff
	.zero		1


	//   ....[130]....
        /*091c*/ 	.word	0x000049a0
        /*0920*/ 	.word	0x00000000
        /*0924*/ 	.word	0x00000000
        /*0928*/ 	.short	0x0101
        /*092a*/ 	.byte	0xff
	.zero		1


	//   ....[131]....
        /*092c*/ 	.word	0x00004cc0
        /*0930*/ 	.word	0x000000ff
        /*0934*/ 	.word	0x000001c8
        /*0938*/ 	.short	0x010a
        /*093a*/ 	.byte	0x07
	.zero		1


	//   ....[132]....
        /*093c*/ 	.word	0x00004eb0
        /*0940*/ 	.word	0x000000ff
        /*0944*/ 	.word	0x000001a8
        /*0948*/ 	.short	0x010a
        /*094a*/ 	.byte	0x07
	.zero		1


	//   ....[133]....
        /*094c*/ 	.word	0x00005040
        /*0950*/ 	.word	0x000000ff
        /*0954*/ 	.word	0x00000190
        /*0958*/ 	.short	0x010b
        /*095a*/ 	.byte	0x07
	.zero		1


	//   ....[134]....
        /*095c*/ 	.word	0x00005050
        /*0960*/ 	.word	0x000000ff
        /*0964*/ 	.word	0x00000000
        /*0968*/ 	.short	0x0101
        /*096a*/ 	.byte	0x08
	.zero		1


	//   ....[135]....
        /*096c*/ 	.word	0x00005060
        /*0970*/ 	.word	0x000000ff
        /*0974*/ 	.word	0x000001b0
        /*0978*/ 	.short	0x010a
        /*097a*/ 	.byte	0x07
	.zero		1


	//   ....[136]....
        /*097c*/ 	.word	0x00005200
        /*0980*/ 	.word	0x000000ff
        /*0984*/ 	.word	0x00000198
        /*0988*/ 	.short	0x010b
        /*098a*/ 	.byte	0x07
	.zero		1


	//   ....[137]....
        /*098c*/ 	.word	0x00005270
        /*0990*/ 	.word	0x000000ff
        /*0994*/ 	.word	0x00000000
        /*0998*/ 	.short	0x0101
        /*099a*/ 	.byte	0x08
	.zero		1


	//   ....[138]....
        /*099c*/ 	.word	0x000052a0
        /*09a0*/ 	.word	0x000000ff
        /*09a4*/ 	.word	0x000001b8
        /*09a8*/ 	.short	0x010a
        /*09aa*/ 	.byte	0x07
	.zero		1


	//   ....[139]....
        /*09ac*/ 	.word	0x000054b0
        /*09b0*/ 	.word	0x000000ff
        /*09b4*/ 	.word	0x000001a0
        /*09b8*/ 	.short	0x010b
        /*09ba*/ 	.byte	0x07
	.zero		1


	//   ....[140]....
        /*09bc*/ 	.word	0x000054d0
        /*09c0*/ 	.word	0x000000ff
        /*09c4*/ 	.word	0x00000000
        /*09c8*/ 	.short	0x0101
        /*09ca*/ 	.byte	0x0d
	.zero		1


	//   ....[141]....
        /*09cc*/ 	.word	0x00005500
        /*09d0*/ 	.word	0x000000ff
        /*09d4*/ 	.word	0x000001a8
        /*09d8*/ 	.short	0x010a
        /*09da*/ 	.byte	0x07
	.zero		1


	//   ....[142]....
        /*09dc*/ 	.word	0x00005520
        /*09e0*/ 	.word	0x000000ff
        /*09e4*/ 	.word	0x000001b0
        /*09e8*/ 	.short	0x010a
        /*09ea*/ 	.byte	0x07
	.zero		1


	//   ....[143]....
        /*09ec*/ 	.word	0x00005560
        /*09f0*/ 	.word	0x00000000
        /*09f4*/ 	.word	0x000001b8
        /*09f8*/ 	.short	0x010a
        /*09fa*/ 	.byte	0xff
	.zero		1


	//   ....[144]....
        /*09fc*/ 	.word	0x000058b0
        /*0a00*/ 	.word	0x00000000
        /*0a04*/ 	.word	0x000001d0
        /*0a08*/ 	.short	0x010a
        /*0a0a*/ 	.byte	0xff
	.zero		1


	//   ....[145]....
        /*0a0c*/ 	.word	0x000059c0
        /*0a10*/ 	.word	0x00000000
        /*0a14*/ 	.word	0x00000000
        /*0a18*/ 	.short	0x0101
        /*0a1a*/ 	.byte	0xff
	.zero		1


	//   ....[146]....
        /*0a1c*/ 	.word	0x000063f0
        /*0a20*/ 	.word	0x00000004
        /*0a24*/ 	.word	0x00000190
        /*0a28*/ 	.short	0x010a
        /*0a2a*/ 	.byte	0xff
	.zero		1


	//   ....[147]....
        /*0a2c*/ 	.word	0x00006440
        /*0a30*/ 	.word	0x00000069
        /*0a34*/ 	.word	0x000001f0
        /*0a38*/ 	.short	0x010a
        /*0a3a*/ 	.byte	0xff
	.zero		1


	//   ....[148]....
        /*0a3c*/ 	.word	0x00006520
        /*0a40*/ 	.word	0x00000004
        /*0a44*/ 	.word	0x00000190
        /*0a48*/ 	.short	0x010a
        /*0a4a*/ 	.byte	0xff
	.zero		1


	//   ....[149]....
        /*0a4c*/ 	.word	0x00006660
        /*0a50*/ 	.word	0x00000003
        /*0a54*/ 	.word	0x00000000
        /*0a58*/ 	.short	0x0101
        /*0a5a*/ 	.byte	0xff
	.zero		1


	//   ....[150]....
        /*0a5c*/ 	.word	0x000066c0
        /*0a60*/ 	.word	0x00000069
        /*0a64*/ 	.word	0x000001f0
        /*0a68*/ 	.short	0x010a
        /*0a6a*/ 	.byte	0xff
	.zero		1


	//   ....[151]....
        /*0a6c*/ 	.word	0x000072a0
        /*0a70*/ 	.word	0x00000004
        /*0a74*/ 	.word	0x00000190
        /*0a78*/ 	.short	0x010a
        /*0a7a*/ 	.byte	0xff
	.zero		1


	//   ....[152]....
        /*0a7c*/ 	.word	0x00007360
        /*0a80*/ 	.word	0x00000004
        /*0a84*/ 	.word	0x00000190
        /*0a88*/ 	.short	0x010a
        /*0a8a*/ 	.byte	0xff
	.zero		1


	//   ....[153]....
        /*0a8c*/ 	.word	0x000074a0
        /*0a90*/ 	.word	0x00000003
        /*0a94*/ 	.word	0x00000000
        /*0a98*/ 	.short	0x0101
        /*0a9a*/ 	.byte	0xff
	.zero		1


	//   ....[154]....
        /*0a9c*/ 	.word	0x000080c0
        /*0aa0*/ 	.word	0x00000003
        /*0aa4*/ 	.word	0x00000190
        /*0aa8*/ 	.short	0x010a
        /*0aaa*/ 	.byte	0xff
	.zero		1


	//   ....[155]....
        /*0aac*/ 	.word	0x00008180
        /*0ab0*/ 	.word	0x00000003
        /*0ab4*/ 	.word	0x00000190
        /*0ab8*/ 	.short	0x010a
        /*0aba*/ 	.byte	0xff
	.zero		1


	//   ....[156]....
        /*0abc*/ 	.word	0x000082c0
        /*0ac0*/ 	.word	0x00000003
        /*0ac4*/ 	.word	0x00000000
        /*0ac8*/ 	.short	0x0101
        /*0aca*/ 	.byte	0xff
	.zero		1


	//   ....[157]....
        /*0acc*/ 	.word	0x00008680
        /*0ad0*/ 	.word	0x000000ff
        /*0ad4*/ 	.word	0x00000000
        /*0ad8*/ 	.short	0x0101
        /*0ada*/ 	.byte	0x05
	.zero		1


	//   ....[158]....
        /*0adc*/ 	.word	0x00009030
        /*0ae0*/ 	.word	0x00000003
        /*0ae4*/ 	.word	0x00000240
        /*0ae8*/ 	.short	0x010a
        /*0aea*/ 	.byte	0xff
	.zero		1


	//   ....[159]....
        /*0aec*/ 	.word	0x00009090
        /*0af0*/ 	.word	0x00000002
        /*0af4*/ 	.word	0x000000c8
        /*0af8*/ 	.short	0x010a
        /*0afa*/ 	.byte	0xff
	.zero		1


	//   ....[160]....
        /*0afc*/ 	.word	0x000090f0
        /*0b00*/ 	.word	0x00000002
        /*0b04*/ 	.word	0x000000c8
        /*0b08*/ 	.short	0x010a
        /*0b0a*/ 	.byte	0xff
	.zero		1


	//   ....[161]....
        /*0b0c*/ 	.word	0x00009140
        /*0b10*/ 	.word	0x00000002
        /*0b14*/ 	.word	0x000001d0
        /*0b18*/ 	.short	0x010a
        /*0b1a*/ 	.byte	0xff
	.zero		1


	//   ....[162]....
        /*0b1c*/ 	.word	0x000091a0
        /*0b20*/ 	.word	0x00000000
        /*0b24*/ 	.word	0x00000000
        /*0b28*/ 	.short	0x010a
        /*0b2a*/ 	.byte	0xff
	.zero		1


	//   ....[163]....
        /*0b2c*/ 	.word	0x00009200
        /*0b30*/ 	.word	0x00000000
        /*0b34*/ 	.word	0x00000000
        /*0b38*/ 	.short	0x010a
        /*0b3a*/ 	.byte	0xff
	.zero		1


	//   ....[164]....
        /*0b3c*/ 	.word	0x00009260
        /*0b40*/ 	.word	0x00000000
        /*0b44*/ 	.word	0x00000000
        /*0b48*/ 	.short	0x010a
        /*0b4a*/ 	.byte	0xff
	.zero		1


	//   ....[165]....
        /*0b4c*/ 	.word	0x000092c0
        /*0b50*/ 	.word	0x00000000
        /*0b54*/ 	.word	0x00000000
        /*0b58*/ 	.short	0x010a
        /*0b5a*/ 	.byte	0xff
	.zero		1


	//   ....[166]....
        /*0b5c*/ 	.word	0x00009320
        /*0b60*/ 	.word	0x00000000
        /*0b64*/ 	.word	0x00000000
        /*0b68*/ 	.short	0x010a
        /*0b6a*/ 	.byte	0xff
	.zero		1


	//   ....[167]....
        /*0b6c*/ 	.word	0x00009380
        /*0b70*/ 	.word	0x00000000
        /*0b74*/ 	.word	0x00000000
        /*0b78*/ 	.short	0x010a
        /*0b7a*/ 	.byte	0xff
	.zero		1


	//   ....[168]....
        /*0b7c*/ 	.word	0x000093e0
        /*0b80*/ 	.word	0x00000000
        /*0b84*/ 	.word	0x00000000
        /*0b88*/ 	.short	0x010a
        /*0b8a*/ 	.byte	0xff
	.zero		1


	//   ....[169]....
        /*0b8c*/ 	.word	0x00009440
        /*0b90*/ 	.word	0x00000000
        /*0b94*/ 	.word	0x00000000
        /*0b98*/ 	.short	0x010a
        /*0b9a*/ 	.byte	0xff
	.zero		1


	//   ....[170]....
        /*0b9c*/ 	.word	0x000094a0
        /*0ba0*/ 	.word	0x00000000
        /*0ba4*/ 	.word	0x00000000
        /*0ba8*/ 	.short	0x010a
        /*0baa*/ 	.byte	0xff
	.zero		1


	//   ....[171]....
        /*0bac*/ 	.word	0x00009500
        /*0bb0*/ 	.word	0x00000000
        /*0bb4*/ 	.word	0x00000000
        /*0bb8*/ 	.short	0x010a
        /*0bba*/ 	.byte	0xff
	.zero		1


	//   ....[172]....
        /*0bbc*/ 	.word	0x00009560
        /*0bc0*/ 	.word	0x00000000
        /*0bc4*/ 	.word	0x00000000
        /*0bc8*/ 	.short	0x010a
        /*0bca*/ 	.byte	0xff
	.zero		1


	//   ....[173]....
        /*0bcc*/ 	.word	0x000095c0
        /*0bd0*/ 	.word	0x00000000
        /*0bd4*/ 	.word	0x00000000
        /*0bd8*/ 	.short	0x010a
        /*0bda*/ 	.byte	0xff
	.zero		1


	//   ....[174]....
        /*0bdc*/ 	.word	0x00009620
        /*0be0*/ 	.word	0x00000000
        /*0be4*/ 	.word	0x00000000
        /*0be8*/ 	.short	0x010a
        /*0bea*/ 	.byte	0xff
	.zero		1


	//   ....[175]....
        /*0bec*/ 	.word	0x00009680
        /*0bf0*/ 	.word	0x00000000
        /*0bf4*/ 	.word	0x00000000
        /*0bf8*/ 	.short	0x010a
        /*0bfa*/ 	.byte	0xff
	.zero		1


	//   ....[176]....
        /*0bfc*/ 	.word	0x000096e0
        /*0c00*/ 	.word	0x00000000
        /*0c04*/ 	.word	0x00000000
        /*0c08*/ 	.short	0x010a
        /*0c0a*/ 	.byte	0xff
	.zero		1


	//   ....[177]....
        /*0c0c*/ 	.word	0x00009740
        /*0c10*/ 	.word	0x00000000
        /*0c14*/ 	.word	0x00000000
        /*0c18*/ 	.short	0x010a
        /*0c1a*/ 	.byte	0xff
	.zero		1


	//   ....[178]....
        /*0c1c*/ 	.word	0x000097a0
        /*0c20*/ 	.word	0x00000000
        /*0c24*/ 	.word	0x00000000
        /*0c28*/ 	.short	0x010a
        /*0c2a*/ 	.byte	0xff
	.zero		1


	//   ....[179]....
        /*0c2c*/ 	.word	0x00009800
        /*0c30*/ 	.word	0x00000000
        /*0c34*/ 	.word	0x00000000
        /*0c38*/ 	.short	0x010a
        /*0c3a*/ 	.byte	0xff
	.zero		1


	//   ....[180]....
        /*0c3c*/ 	.word	0x00009860
        /*0c40*/ 	.word	0x00000000
        /*0c44*/ 	.word	0x00000000
        /*0c48*/ 	.short	0x010a
        /*0c4a*/ 	.byte	0xff
	.zero		1


	//   ....[181]....
        /*0c4c*/ 	.word	0x000098c0
        /*0c50*/ 	.word	0x00000000
        /*0c54*/ 	.word	0x00000000
        /*0c58*/ 	.short	0x010a
        /*0c5a*/ 	.byte	0xff
	.zero		1


	//   ....[182]....
        /*0c5c*/ 	.word	0x00009920
        /*0c60*/ 	.word	0x00000000
        /*0c64*/ 	.word	0x00000000
        /*0c68*/ 	.short	0x010a
        /*0c6a*/ 	.byte	0xff
	.zero		1


	//   ....[183]....
        /*0c6c*/ 	.word	0x00009980
        /*0c70*/ 	.word	0x00000000
        /*0c74*/ 	.word	0x00000000
        /*0c78*/ 	.short	0x010a
        /*0c7a*/ 	.byte	0xff
	.zero		1


	//   ....[184]....
        /*0c7c*/ 	.word	0x000099e0
        /*0c80*/ 	.word	0x00000000
        /*0c84*/ 	.word	0x00000000
        /*0c88*/ 	.short	0x010a
        /*0c8a*/ 	.byte	0xff
	.zero		1


	//   ....[185]....
        /*0c8c*/ 	.word	0x00009a40
        /*0c90*/ 	.word	0x00000000
        /*0c94*/ 	.word	0x00000000
        /*0c98*/ 	.short	0x010a
        /*0c9a*/ 	.byte	0xff
	.zero		1


	//   ....[186]....
        /*0c9c*/ 	.word	0x00009a90
        /*0ca0*/ 	.word	0x00000000
        /*0ca4*/ 	.word	0x00000230
        /*0ca8*/ 	.short	0x010a
        /*0caa*/ 	.byte	0xff
	.zero		1


	//   ....[187]....
        /*0cac*/ 	.word	0x00009af0
        /*0cb0*/ 	.word	0x00000000
        /*0cb4*/ 	.word	0x000001e0
        /*0cb8*/ 	.short	0x010a
        /*0cba*/ 	.byte	0xff
	.zero		1


	//   ....[188]....
        /*0cbc*/ 	.word	0x00009b40
        /*0cc0*/ 	.word	0x00000000
        /*0cc4*/ 	.word	0x000001d0
        /*0cc8*/ 	.short	0x010a
        /*0cca*/ 	.byte	0xff
	.zero		1


	//   ....[189]....
        /*0ccc*/ 	.word	0x00009ba0
        /*0cd0*/ 	.word	0x00000000
        /*0cd4*/ 	.word	0x000001e0
        /*0cd8*/ 	.short	0x010a
        /*0cda*/ 	.byte	0xff
	.zero		1


	//   ....[190]....
        /*0cdc*/ 	.word	0x00009bf0
        /*0ce0*/ 	.word	0x00000000
        /*0ce4*/ 	.word	0x000001d0
        /*0ce8*/ 	.short	0x010a
        /*0cea*/ 	.byte	0xff
	.zero		1


	//   ....[191]....
        /*0cec*/ 	.word	0x00009c50
        /*0cf0*/ 	.word	0x00000003
        /*0cf4*/ 	.word	0x00000210
        /*0cf8*/ 	.short	0x010a
        /*0cfa*/ 	.byte	0xff
	.zero		1


	//   ....[192]....
        /*0cfc*/ 	.word	0x00009cb0
        /*0d00*/ 	.word	0x00000000
        /*0d04*/ 	.word	0x00000000
        /*0d08*/ 	.short	0x010a
        /*0d0a*/ 	.byte	0xff
	.zero		1


	//   ....[193]....
        /*0d0c*/ 	.word	0x00009d10
        /*0d10*/ 	.word	0x00000000
        /*0d14*/ 	.word	0x00000000
        /*0d18*/ 	.short	0x010a
        /*0d1a*/ 	.byte	0xff
	.zero		1


	//   ....[194]....
        /*0d1c*/ 	.word	0x00009d70
        /*0d20*/ 	.word	0x00000000
        /*0d24*/ 	.word	0x00000000
        /*0d28*/ 	.short	0x010a
        /*0d2a*/ 	.byte	0xff
	.zero		1


	//   ....[195]....
        /*0d2c*/ 	.word	0x00009dd0
        /*0d30*/ 	.word	0x00000000
        /*0d34*/ 	.word	0x00000000
        /*0d38*/ 	.short	0x010a
        /*0d3a*/ 	.byte	0xff
	.zero		1


	//   ....[196]....
        /*0d3c*/ 	.word	0x00009e30
        /*0d40*/ 	.word	0x00000000
        /*0d44*/ 	.word	0x00000000
        /*0d48*/ 	.short	0x010a
        /*0d4a*/ 	.byte	0xff
	.zero		1


	//   ....[197]....
        /*0d4c*/ 	.word	0x00009e80
        /*0d50*/ 	.word	0x00000000
        /*0d54*/ 	.word	0x000001d0
        /*0d58*/ 	.short	0x010a
        /*0d5a*/ 	.byte	0xff
	.zero		1


	//   ....[198]....
        /*0d5c*/ 	.word	0x00009ee0
        /*0d60*/ 	.word	0x00000000
        /*0d64*/ 	.word	0x000001c8
        /*0d68*/ 	.short	0x010a
        /*0d6a*/ 	.byte	0xff
	.zero		1


	//   ....[199]....
        /*0d6c*/ 	.word	0x00009f40
        /*0d70*/ 	.word	0x00000003
        /*0d74*/ 	.word	0x000001a8
        /*0d78*/ 	.short	0x010a
        /*0d7a*/ 	.byte	0xff
	.zero		1


	//   ....[200]....
        /*0d7c*/ 	.word	0x00009fa0
        /*0d80*/ 	.word	0x00000003
        /*0d84*/ 	.word	0x000001b0
        /*0d88*/ 	.short	0x010a
        /*0d8a*/ 	.byte	0xff
	.zero		1


	//   ....[201]....
        /*0d8c*/ 	.word	0x0000a000
        /*0d90*/ 	.word	0x00000003
        /*0d94*/ 	.word	0x000001b8
        /*0d98*/ 	.short	0x010a
        /*0d9a*/ 	.byte	0xff
	.zero		1


	//   ....[202]....
        /*0d9c*/ 	.word	0x0000a060
        /*0da0*/ 	.word	0x00000000
        /*0da4*/ 	.word	0x000001a8
        /*0da8*/ 	.short	0x010a
        /*0daa*/ 	.byte	0xff
	.zero		1


	//   ....[203]....
        /*0dac*/ 	.word	0x0000a0c0
        /*0db0*/ 	.word	0x00000000
        /*0db4*/ 	.word	0x000001b0
        /*0db8*/ 	.short	0x010a
        /*0dba*/ 	.byte	0xff
	.zero		1


	//   ....[204]....
        /*0dbc*/ 	.word	0x0000a110
        /*0dc0*/ 	.word	0x00000000
        /*0dc4*/ 	.word	0x000001d0
        /*0dc8*/ 	.short	0x010a
        /*0dca*/ 	.byte	0xff
	.zero		1


	//   ....[205]....
        /*0dcc*/ 	.word	0x0000a160
        /*0dd0*/ 	.word	0x00000004
        /*0dd4*/ 	.word	0x00000190
        /*0dd8*/ 	.short	0x010a
        /*0dda*/ 	.byte	0xff
	.zero		1


	//   ....[206]....
        /*0ddc*/ 	.word	0x0000a1b0
        /*0de0*/ 	.word	0x00000069
        /*0de4*/ 	.word	0x000001f0
        /*0de8*/ 	.short	0x010a
        /*0dea*/ 	.byte	0xff
	.zero		1


	//   ....[207]....
        /*0dec*/ 	.word	0x0000a200
        /*0df0*/ 	.word	0x00000004
        /*0df4*/ 	.word	0x00000190
        /*0df8*/ 	.short	0x010a
        /*0dfa*/ 	.byte	0xff
	.zero		1


	//   ....[208]....
        /*0dfc*/ 	.word	0x0000a250
        /*0e00*/ 	.word	0x00000003
        /*0e04*/ 	.word	0x00000190
        /*0e08*/ 	.short	0x010a
        /*0e0a*/ 	.byte	0xff
	.zero		1


	//----- nvinfo : EIATTR_NUM_MBARRIERS
	.align		4
.L_48:
        /*0e0c*/ 	.byte	0x03, 0x38
        /*0e0e*/ 	.short	0x004a


	//----- nvinfo : EIATTR_EXIT_INSTR_OFFSETS
	.align		4
        /*0e10*/ 	.byte	0x04, 0x1c
        /*0e12*/ 	.short	(.L_50 - .L_49)


	//   ....[0]....
.L_49:
        /*0e14*/ 	.word	0x00003380


	//   ....[1]....
        /*0e18*/ 	.word	0x00003870


	//   ....[2]....
        /*0e1c*/ 	.word	0x000038d0


	//   ....[3]....
        /*0e20*/ 	.word	0x000046d0


	//   ....[4]....
        /*0e24*/ 	.word	0x00005590


	//   ....[5]....
        /*0e28*/ 	.word	0x000055d0


	//   ....[6]....
        /*0e2c*/ 	.word	0x00009020


	//----- nvinfo : EIATTR_MAX_THREADS
	.align		4
.L_50:
        /*0e30*/ 	.byte	0x04, 0x05
        /*0e32*/ 	.short	(.L_52 - .L_51)
.L_51:
        /*0e34*/ 	.word	0x00000100
        /*0e38*/ 	.word	0x00000001
        /*0e3c*/ 	.word	0x00000001


	//----- nvinfo : EIATTR_CRS_STACK_SIZE
	.align		4
.L_52:
        /*0e40*/ 	.byte	0x04, 0x1e
        /*0e42*/ 	.short	(.L_54 - .L_53)
.L_53:
        /*0e44*/ 	.word	0x00000000


	//----- nvinfo : EIATTR_CBANK_PARAM_SIZE
	.align		4
.L_54:
        /*0e48*/ 	.byte	0x03, 0x19
        /*0e4a*/ 	.short	0x0800


	//----- nvinfo : EIATTR_PARAM_CBANK
	.align		4
        /*0e4c*/ 	.byte	0x04, 0x0a
        /*0e4e*/ 	.short	(.L_56 - .L_55)
	.align		4
.L_55:
        /*0e50*/ 	.word	index@(.nv.constant0._ZN7cutlass13device_kernelINS_4gemm6kernel13GemmUniversalIN4cute5tupleIJiiiiEEENS1_10collective13CollectiveMmaINS1_35MainloopSm100TmaUmmaWarpSpecializedILi25ELi2ELi4ENS5_IJNS4_1CILi1EEESB_SB_EEEEENS5_IJNSA_ILi64EEENSA_ILi192EEENSA_ILi32EEEEEEaNS5_IJlSB_lEEEaSI_NS4_8TiledMMAINS4_8MMA_AtomIJNS4_15SM100_MMA_S8_SSIaaiLi64ELi192ELNS4_4UMMA5MajorE0ELSN_0ELNSM_8SaturateE0EEEEEENS4_6LayoutISC_NS5_IJNSA_ILi0EEESS_SS_EEEEENS5_IJNS4_10UnderscoreESV_SV_EEEEENS4_13SM90_TMA_LOADENS4_14ComposedLayoutINS4_7SwizzleILi1ELi4ELi3EEENS4_18smem_ptr_flag_bitsILi8EEENSR_INS5_IJNSA_ILi8EEESG_EEENS5_IJSG_SB_EEEEEEEvNS4_8identityESY_S18_vS19_EENS_8epilogue10collective18CollectiveEpilogueINS1B_23Sm100TmaWarpSpecializedILi3ELi2ELi32ELb0ELb0EEEJSH_NS5_IJNSR_ISE_SB_EES1G_EEEaSI_aSI_NS1B_6fusion15FusionCallbacksIS1F_NS1I_17LinearCombinationIaiaiLNS_15FloatRoundStyleE2EEESH_S1H_JEEENS4_5SM1004TMEM4LOAD26SM100_TMEM_LOAD_16dp32b32xESY_NSZ_INS10_ILi2ELi4ELi3EEES13_NSR_INS5_IJS14_SE_EEENS5_IJSE_SB_EEEEEEENS4_39AutoVectorizingCopyWithAssumedAlignmentILi128EEENS4_14SM90_TMA_STOREES1W_S1Y_S1Y_EEEvvEEEEvNT_6ParamsE)
        /*0e54*/ 	.short	0x0380
        /*0e56*/ 	.short	0x0800


	//----- nvinfo : EIATTR_SW_WAR
	.align		4
.L_56:
        /*0e58*/ 	.byte	0x04, 0x36
        /*0e5a*/ 	.short	(.L_58 - .L_57)
.L_57:
        /*0e5c*/ 	.word	0x00000008
.L_58:


//--------------------- .nv.callgraph             --------------------------
	.section	.nv.callgraph,"",@"SHT_CUDA_CALLGRAPH"
	.align	4
	.sectionentsize	8
	.align		4
        /*0000*/ 	.word	0x00000000
	.align		4
        /*0004*/ 	.word	0xffffffff
	.align		4
        /*0008*/ 	.word	index@(_ZN7cutlass13device_kernelINS_4gemm6kernel13GemmUniversalIN4cute5tupleIJiiiiEEENS1_10collective13CollectiveMmaINS1_35MainloopSm100TmaUmmaWarpSpecializedILi25ELi2ELi4ENS5_IJNS4_1CILi1EEESB_SB_EEEEENS5_IJNSA_ILi64EEENSA_ILi192EEENSA_ILi32EEEEEEaNS5_IJlSB_lEEEaSI_NS4_8TiledMMAINS4_8MMA_AtomIJNS4_15SM100_MMA_S8_SSIaaiLi64ELi192ELNS4_4UMMA5MajorE0ELSN_0ELNSM_8SaturateE0EEEEEENS4_6LayoutISC_NS5_IJNSA_ILi0EEESS_SS_EEEEENS5_IJNS4_10UnderscoreESV_SV_EEEEENS4_13SM90_TMA_LOADENS4_14ComposedLayoutINS4_7SwizzleILi1ELi4ELi3EEENS4_18smem_ptr_flag_bitsILi8EEENSR_INS5_IJNSA_ILi8EEESG_EEENS5_IJSG_SB_EEEEEEEvNS4_8identityESY_S18_vS19_EENS_8epilogue10collective18CollectiveEpilogueINS1B_23Sm100TmaWarpSpecializedILi3ELi2ELi32ELb0ELb0EEEJSH_NS5_IJNSR_ISE_SB_EES1G_EEEaSI_aSI_NS1B_6fusion15FusionCallbacksIS1F_NS1I_17LinearCombinationIaiaiLNS_15FloatRoundStyleE2EEESH_S1H_JEEENS4_5SM1004TMEM4LOAD26SM100_TMEM_LOAD_16dp32b32xESY_NSZ_INS10_ILi2ELi4ELi3EEES13_NSR_INS5_IJS14_SE_EEENS5_IJSE_SB_EEEEEEENS4_39AutoVectorizingCopyWithAssumedAlignmentILi128EEENS4_14SM90_TMA_STOREES1W_S1Y_S1Y_EEEvvEEEEvNT_6ParamsE)
	.align		4
        /*000c*/ 	.word	index@(__assertfail)
	.align		4
        /*0010*/ 	.word	0x00000000
	.align		4
        /*0014*/ 	.word	0xfffffffe
	.align		4
        /*0018*/ 	.word	0x00000000
	.align		4
        /*001c*/ 	.word	0xfffffffd
	.align		4
        /*0020*/ 	.word	0x00000000
	.align		4
        /*0024*/ 	.word	0xfffffffc


//--------------------- .nv.constant4             --------------------------
	.section	.nv.constant4,"a",@progbits
	.align	8
	.align		8
.nv.constant4:
        /*0000*/ 	.dword	__assertfail
	.align		8
        /*0008*/ 	.dword	__unnamed_1
	.align		8
        /*0010*/ 	.dword	__unnamed_2
	.align		8
        /*0018*/ 	.dword	__unnamed_3
	.align		8
        /*0020*/ 	.dword	_ZN40_INTERNAL_5b954cc9_4_k_cu_aaeb9ad2_325794cuda3std3__45__cpo5beginE
	.align		8
        /*0028*/ 	.dword	_ZN40_INTERNAL_5b954cc9_4_k_cu_aaeb9ad2_325794cuda3std3__45__cpo3endE
	.align		8
        /*0030*/ 	.dword	_ZN40_INTERNAL_5b954cc9_4_k_cu_aaeb9ad2_325794cuda3std3__45__cpo6cbeginE
	.align		8
        /*0038*/ 	.dword	_ZN40_INTERNAL_5b954cc9_4_k_cu_aaeb9ad2_325794cuda3std3__45__cpo4cendE
	.align		8
        /*0040*/ 	.dword	_ZN40_INTERNAL_5b954cc9_4_k_cu_aaeb9ad2_325794cuda3std3__442_GLOBAL__N__5b954cc9_4_k_cu_aaeb9ad2_325796ignoreE
	.align		8
        /*0048*/ 	.dword	_ZN40_INTERNAL_5b954cc9_4_k_cu_aaeb9ad2_325794cuda3std3__419piecewise_constructE
	.align		8
        /*0050*/ 	.dword	_ZN40_INTERNAL_5b954cc9_4_k_cu_aaeb9ad2_325794cuda3std3__48in_placeE
	.align		8
        /*0058*/ 	.dword	_ZN40_INTERNAL_5b954cc9_4_k_cu_aaeb9ad2_325794cuda3std6ranges3__45__cpo4swapE
	.align		8
        /*0060*/ 	.dword	_ZN40_INTERNAL_5b954cc9_4_k_cu_aaeb9ad2_325794cuda3std6ranges3__45__cpo9iter_moveE
	.align		8
        /*0068*/ 	.dword	_ZN40_INTERNAL_5b954cc9_4_k_cu_aaeb9ad2_325794cute7productE
	.align		8
        /*0070*/ 	.dword	_ZN40_INTERNAL_5b954cc9_4_k_cu_aaeb9ad2_325794cute1_E
	.align		8
        /*0078*/ 	.dword	$str$25
	.align		8
        /*0080*/ 	.dword	$str$26
	.align		8
        /*0088*/ 	.dword	$str$27
	.align		8
        /*0090*/ 	.dword	$str$28


//--------------------- .text._ZN7cutlass13device_kernelINS_4gemm6kernel13GemmUniversalIN4cute5tupleIJiiiiEEENS1_10collective13CollectiveMmaINS1_35MainloopSm100TmaUmmaWarpSpecializedILi25ELi2ELi4ENS5_IJNS4_1CILi1EEESB_SB_EEEEENS5_IJNSA_ILi64EEENSA_ILi192EEENSA_ILi32EEEEEEaNS5_IJlSB_lEEEaSI_NS4_8TiledMMAINS4_8MMA_AtomIJNS4_15SM100_MMA_S8_SSIaaiLi64ELi192ELNS4_4UMMA5MajorE0ELSN_0ELNSM_8SaturateE0EEEEEENS4_6LayoutISC_NS5_IJNSA_ILi0EEESS_SS_EEEEENS5_IJNS4_10UnderscoreESV_SV_EEEEENS4_13SM90_TMA_LOADENS4_14ComposedLayoutINS4_7SwizzleILi1ELi4ELi3EEENS4_18smem_ptr_flag_bitsILi8EEENSR_INS5_IJNSA_ILi8EEESG_EEENS5_IJSG_SB_EEEEEEEvNS4_8identityESY_S18_vS19_EENS_8epilogue10collective18CollectiveEpilogueINS1B_23Sm100TmaWarpSpecializedILi3ELi2ELi32ELb0ELb0EEEJSH_NS5_IJNSR_ISE_SB_EES1G_EEEaSI_aSI_NS1B_6fusion15FusionCallbacksIS1F_NS1I_17LinearCombinationIaiaiLNS_15FloatRoundStyleE2EEESH_S1H_JEEENS4_5SM1004TMEM4LOAD26SM100_TMEM_LOAD_16dp32b32xESY_NSZ_INS10_ILi2ELi4ELi3EEES13_NSR_INS5_IJS14_SE_EEENS5_IJSE_SB_EEEEEEENS4_39AutoVectorizingCopyWithAssumedAlignmentILi128EEENS4_14SM90_TMA_STOREES1W_S1Y_S1Y_EEEvvEEEEvNT_6ParamsE --------------------------
	.section	.text._ZN7cutlass13device_kernelINS_4gemm6kernel13GemmUniversalIN4cute5tupleIJiiiiEEENS1_10collective13CollectiveMmaINS1_35MainloopSm100TmaUmmaWarpSpecializedILi25ELi2ELi4ENS5_IJNS4_1CILi1EEESB_SB_EEEEENS5_IJNSA_ILi64EEENSA_ILi192EEENSA_ILi32EEEEEEaNS5_IJlSB_lEEEaSI_NS4_8TiledMMAINS4_8MMA_AtomIJNS4_15SM100_MMA_S8_SSIaaiLi64ELi192ELNS4_4UMMA5MajorE0ELSN_0ELNSM_8SaturateE0EEEEEENS4_6LayoutISC_NS5_IJNSA_ILi0EEESS_SS_EEEEENS5_IJNS4_10UnderscoreESV_SV_EEEEENS4_13SM90_TMA_LOADENS4_14ComposedLayoutINS4_7SwizzleILi1ELi4ELi3EEENS4_18smem_ptr_flag_bitsILi8EEENSR_INS5_IJNSA_ILi8EEESG_EEENS5_IJSG_SB_EEEEEEEvNS4_8identityESY_S18_vS19_EENS_8epilogue10collective18CollectiveEpilogueINS1B_23Sm100TmaWarpSpecializedILi3ELi2ELi32ELb0ELb0EEEJSH_NS5_IJNSR_ISE_SB_EES1G_EEEaSI_aSI_NS1B_6fusion15FusionCallbacksIS1F_NS1I_17LinearCombinationIaiaiLNS_15FloatRoundStyleE2EEESH_S1H_JEEENS4_5SM1004TMEM4LOAD26SM100_TMEM_LOAD_16dp32b32xESY_NSZ_INS10_ILi2ELi4ELi3EEES13_NSR_INS5_IJS14_SE_EEENS5_IJSE_SB_EEEEEEENS4_39AutoVectorizingCopyWithAssumedAlignmentILi128EEENS4_14SM90_TMA_STOREES1W_S1Y_S1Y_EEEvvEEEEvNT_6ParamsE,"ax",@progbits
	.align	128
.text._ZN7cutlass13device_kernelINS_4gemm6kernel13GemmUniversalIN4cute5tupleIJiiiiEEENS1_10collective13CollectiveMmaINS1_35MainloopSm100TmaUmmaWarpSpecializedILi25ELi2ELi4ENS5_IJNS4_1CILi1EEESB_SB_EEEEENS5_IJNSA_ILi64EEENSA_ILi192EEENSA_ILi32EEEEEEaNS5_IJlSB_lEEEaSI_NS4_8TiledMMAINS4_8MMA_AtomIJNS4_15SM100_MMA_S8_SSIaaiLi64ELi192ELNS4_4UMMA5MajorE0ELSN_0ELNSM_8SaturateE0EEEEEENS4_6LayoutISC_NS5_IJNSA_ILi0EEESS_SS_EEEEENS5_IJNS4_10UnderscoreESV_SV_EEEEENS4_13SM90_TMA_LOADENS4_14ComposedLayoutINS4_7SwizzleILi1ELi4ELi3EEENS4_18smem_ptr_flag_bitsILi8EEENSR_INS5_IJNSA_ILi8EEESG_EEENS5_IJSG_SB_EEEEEEEvNS4_8identityESY_S18_vS19_EENS_8epilogue10collective18CollectiveEpilogueINS1B_23Sm100TmaWarpSpecializedILi3ELi2ELi32ELb0ELb0EEEJSH_NS5_IJNSR_ISE_SB_EES1G_EEEaSI_aSI_NS1B_6fusion15FusionCallbacksIS1F_NS1I_17LinearCombinationIaiaiLNS_15FloatRoundStyleE2EEESH_S1H_JEEENS4_5SM1004TMEM4LOAD26SM100_TMEM_LOAD_16dp32b32xESY_NSZ_INS10_ILi2ELi4ELi3EEES13_NSR_INS5_IJS14_SE_EEENS5_IJSE_SB_EEEEEEENS4_39AutoVectorizingCopyWithAssumedAlignmentILi128EEENS4_14SM90_TMA_STOREES1W_S1Y_S1Y_EEEvvEEEEvNT_6ParamsE:
        .type           _ZN7cutlass13device_kernelINS_4gemm6kernel13GemmUniversalIN4cute5tupleIJiiiiEEENS1_10collective13CollectiveMmaINS1_35MainloopSm100TmaUmmaWarpSpecializedILi25ELi2ELi4ENS5_IJNS4_1CILi1EEESB_SB_EEEEENS5_IJNSA_ILi64EEENSA_ILi192EEENSA_ILi32EEEEEEaNS5_IJlSB_lEEEaSI_NS4_8TiledMMAINS4_8MMA_AtomIJNS4_15SM100_MMA_S8_SSIaaiLi64ELi192ELNS4_4UMMA5MajorE0ELSN_0ELNSM_8SaturateE0EEEEEENS4_6LayoutISC_NS5_IJNSA_ILi0EEESS_SS_EEEEENS5_IJNS4_10UnderscoreESV_SV_EEEEENS4_13SM90_TMA_LOADENS4_14ComposedLayoutINS4_7SwizzleILi1ELi4ELi3EEENS4_18smem_ptr_flag_bitsILi8EEENSR_INS5_IJNSA_ILi8EEESG_EEENS5_IJSG_SB_EEEEEEEvNS4_8identityESY_S18_vS19_EENS_8epilogue10collective18CollectiveEpilogueINS1B_23Sm100TmaWarpSpecializedILi3ELi2ELi32ELb0ELb0EEEJSH_NS5_IJNSR_ISE_SB_EES1G_EEEaSI_aSI_NS1B_6fusion15FusionCallbacksIS1F_NS1I_17LinearCombinationIaiaiLNS_15FloatRoundStyleE2EEESH_S1H_JEEENS4_5SM1004TMEM4LOAD26SM100_TMEM_LOAD_16dp32b32xESY_NSZ_INS10_ILi2ELi4ELi3EEES13_NSR_INS5_IJS14_SE_EEENS5_IJSE_SB_EEEEEEENS4_39AutoVectorizingCopyWithAssumedAlignmentILi128EEENS4_14SM90_TMA_STOREES1W_S1Y_S1Y_EEEvvEEEEvNT_6ParamsE,@function
        .size           _ZN7cutlass13device_kernelINS_4gemm6kernel13GemmUniversalIN4cute5tupleIJiiiiEEENS1_10collective13CollectiveMmaINS1_35MainloopSm100TmaUmmaWarpSpecializedILi25ELi2ELi4ENS5_IJNS4_1CILi1EEESB_SB_EEEEENS5_IJNSA_ILi64EEENSA_ILi192EEENSA_ILi32EEEEEEaNS5_IJlSB_lEEEaSI_NS4_8TiledMMAINS4_8MMA_AtomIJNS4_15SM100_MMA_S8_SSIaaiLi64ELi192ELNS4_4UMMA5MajorE0ELSN_0ELNSM_8SaturateE0EEEEEENS4_6LayoutISC_NS5_IJNSA_ILi0EEESS_SS_EEEEENS5_IJNS4_10UnderscoreESV_SV_EEEEENS4_13SM90_TMA_LOADENS4_14ComposedLayoutINS4_7SwizzleILi1ELi4ELi3EEENS4_18smem_ptr_flag_bitsILi8EEENSR_INS5_IJNSA_ILi8EEESG_EEENS5_IJSG_SB_EEEEEEEvNS4_8identityESY_S18_vS19_EENS_8epilogue10collective18CollectiveEpilogueINS1B_23Sm100TmaWarpSpecializedILi3ELi2ELi32ELb0ELb0EEEJSH_NS5_IJNSR_ISE_SB_EES1G_EEEaSI_aSI_NS1B_6fusion15FusionCallbacksIS1F_NS1I_17LinearCombinationIaiaiLNS_15FloatRoundStyleE2EEESH_S1H_JEEENS4_5SM1004TMEM4LOAD26SM100_TMEM_LOAD_16dp32b32xESY_NSZ_INS10_ILi2ELi4ELi3EEES13_NSR_INS5_IJS14_SE_EEENS5_IJSE_SB_EEEEEEENS4_39AutoVectorizingCopyWithAssumedAlignmentILi128EEENS4_14SM90_TMA_STOREES1W_S1Y_S1Y_EEEvvEEEEvNT_6ParamsE,(.L_x_225 - _ZN7cutlass13device_kernelINS_4gemm6kernel13GemmUniversalIN4cute5tupleIJiiiiEEENS1_10collective13CollectiveMmaINS1_35MainloopSm100TmaUmmaWarpSpecializedILi25ELi2ELi4ENS5_IJNS4_1CILi1EEESB_SB_EEEEENS5_IJNSA_ILi64EEENSA_ILi192EEENSA_ILi32EEEEEEaNS5_IJlSB_lEEEaSI_NS4_8TiledMMAINS4_8MMA_AtomIJNS4_15SM100_MMA_S8_SSIaaiLi64ELi192ELNS4_4UMMA5MajorE0ELSN_0ELNSM_8SaturateE0EEEEEENS4_6LayoutISC_NS5_IJNSA_ILi0EEESS_SS_EEEEENS5_IJNS4_10UnderscoreESV_SV_EEEEENS4_13SM90_TMA_LOADENS4_14ComposedLayoutINS4_7SwizzleILi1ELi4ELi3EEENS4_18smem_ptr_flag_bitsILi8EEENSR_INS5_IJNSA_ILi8EEESG_EEENS5_IJSG_SB_EEEEEEEvNS4_8identityESY_S18_vS19_EENS_8epilogue10collective18CollectiveEpilogueINS1B_23Sm100TmaWarpSpecializedILi3ELi2ELi32ELb0ELb0EEEJSH_NS5_IJNSR_ISE_SB_EES1G_EEEaSI_aSI_NS1B_6fusion15FusionCallbacksIS1F_NS1I_17LinearCombinationIaiaiLNS_15FloatRoundStyleE2EEESH_S1H_JEEENS4_5SM1004TMEM4LOAD26SM100_TMEM_LOAD_16dp32b32xESY_NSZ_INS10_ILi2ELi4ELi3EEES13_NSR_INS5_IJS14_SE_EEENS5_IJSE_SB_EEEEEEENS4_39AutoVectorizingCopyWithAssumedAlignmentILi128EEENS4_14SM90_TMA_STOREES1W_S1Y_S1Y_EEEvvEEEEvNT_6ParamsE)
        .other          _ZN7cutlass13device_kernelINS_4gemm6kernel13GemmUniversalIN4cute5tupleIJiiiiEEENS1_10collective13CollectiveMmaINS1_35MainloopSm100TmaUmmaWarpSpecializedILi25ELi2ELi4ENS5_IJNS4_1CILi1EEESB_SB_EEEEENS5_IJNSA_ILi64EEENSA_ILi192EEENSA_ILi32EEEEEEaNS5_IJlSB_lEEEaSI_NS4_8TiledMMAINS4_8MMA_AtomIJNS4_15SM100_MMA_S8_SSIaaiLi64ELi192ELNS4_4UMMA5MajorE0ELSN_0ELNSM_8SaturateE0EEEEEENS4_6LayoutISC_NS5_IJNSA_ILi0EEESS_SS_EEEEENS5_IJNS4_10UnderscoreESV_SV_EEEEENS4_13SM90_TMA_LOADENS4_14ComposedLayoutINS4_7SwizzleILi1ELi4ELi3EEENS4_18smem_ptr_flag_bitsILi8EEENSR_INS5_IJNSA_ILi8EEESG_EEENS5_IJSG_SB_EEEEEEEvNS4_8identityESY_S18_vS19_EENS_8epilogue10collective18CollectiveEpilogueINS1B_23Sm100TmaWarpSpecializedILi3ELi2ELi32ELb0ELb0EEEJSH_NS5_IJNSR_ISE_SB_EES1G_EEEaSI_aSI_NS1B_6fusion15FusionCallbacksIS1F_NS1I_17LinearCombinationIaiaiLNS_15FloatRoundStyleE2EEESH_S1H_JEEENS4_5SM1004TMEM4LOAD26SM100_TMEM_LOAD_16dp32b32xESY_NSZ_INS10_ILi2ELi4ELi3EEES13_NSR_INS5_IJS14_SE_EEENS5_IJSE_SB_EEEEEEENS4_39AutoVectorizingCopyWithAssumedAlignmentILi128EEENS4_14SM90_TMA_STOREES1W_S1Y_S1Y_EEEvvEEEEvNT_6ParamsE,@"STO_CUDA_ENTRY STV_DEFAULT"
_ZN7cutlass13device_kernelINS_4gemm6kernel13GemmUniversalIN4cute5tupleIJiiiiEEENS1_10collective13CollectiveMmaINS1_35MainloopSm100TmaUmmaWarpSpecializedILi25ELi2ELi4ENS5_IJNS4_1CILi1EEESB_SB_EEEEENS5_IJNSA_ILi64EEENSA_ILi192EEENSA_ILi32EEEEEEaNS5_IJlSB_lEEEaSI_NS4_8TiledMMAINS4_8MMA_AtomIJNS4_15SM100_MMA_S8_SSIaaiLi64ELi192ELNS4_4UMMA5MajorE0ELSN_0ELNSM_8SaturateE0EEEEEENS4_6LayoutISC_NS5_IJNSA_ILi0EEESS_SS_EEEEENS5_IJNS4_10UnderscoreESV_SV_EEEEENS4_13SM90_TMA_LOADENS4_14ComposedLayoutINS4_7SwizzleILi1ELi4ELi3EEENS4_18smem_ptr_flag_bitsILi8EEENSR_INS5_IJNSA_ILi8EEESG_EEENS5_IJSG_SB_EEEEEEEvNS4_8identityESY_S18_vS19_EENS_8epilogue10collective18CollectiveEpilogueINS1B_23Sm100TmaWarpSpecializedILi3ELi2ELi32ELb0ELb0EEEJSH_NS5_IJNSR_ISE_SB_EES1G_EEEaSI_aSI_NS1B_6fusion15FusionCallbacksIS1F_NS1I_17LinearCombinationIaiaiLNS_15FloatRoundStyleE2EEESH_S1H_JEEENS4_5SM1004TMEM4LOAD26SM100_TMEM_LOAD_16dp32b32xESY_NSZ_INS10_ILi2ELi4ELi3EEES13_NSR_INS5_IJS14_SE_EEENS5_IJSE_SB_EEEEEEENS4_39AutoVectorizingCopyWithAssumedAlignmentILi128EEENS4_14SM90_TMA_STOREES1W_S1Y_S1Y_EEEvvEEEEvNT_6ParamsE:
[----:B------:R-:W1:Y:S01]  /*0000*/  LDC R1, c[0x0][0x37c] ;  /* 0x0000df00ff017b82 */ /* 0x000e620000000800 */
[----:B------:R-:W2:Y:S01]  /*0010*/  S2R R101, SR_TID.X ;  /* 0x0000000000657919 */ /* 0x000ea20000002100 */
[----:B------:R-:W3:Y:S01]  /*0020*/  LDCU.64 UR4, c[0x0][0x890] ;  /* 0x00011200ff0477ac */ /* 0x000ee20008000a00 */
[----:B------:R-:W-:Y:S02]  /*0030*/  PRMT R89, RZ, 0x7610, R89 ;  /* 0x00007610ff597816 */ /* 0x000fe40000000059 */
[----:B------:R-:W-:Y:S01]  /*0040*/  ELECT P5, URZ, PT ;  /* 0x0000000000ff782f */ /* 0x000fe200038a0000 */
[----:B------:R-:W4:Y:S01]  /*0050*/  LDCU.64 UR46, c[0x0][0x358] ;  /* 0x00006b00ff2e77ac */ /* 0x000f220008000a00 */
[----:B---3--:R-:W-:-:S04]  /*0060*/  UISETP.NE.U32.AND UP0, UPT, UR4, URZ, UPT ;  /* 0x000000ff0400728c */ /* 0x008fc8000bf05070 */
[----:B------:R-:W-:Y:S01]  /*0070*/  UISETP.NE.AND.EX UP0, UPT, UR5, URZ, UPT, UP0 ;  /* 0x000000ff0500728c */ /* 0x000fe2000bf05300 */
[----:B--2---:R-:W-:-:S05]  /*0080*/  SHF.R.U32.HI R94, RZ, 0x5, R101 ;  /* 0x00000005ff5e7819 */ /* 0x004fca0000011665 */
[----:B------:R-:W2:Y:S02]  /*0090*/  SHFL.IDX PT, R0, R94, RZ, 0x1f ;  /* 0x00001fff5e007589 */ /* 0x000ea400000e0000 */
[----:B--2---:R-:W-:Y:S01]  /*00a0*/  R2UR UR8, R0 ;  /* 0x00000000000872ca */ /* 0x004fe200000e0000 */
[----:B-1--4-:R-:W-:-:S14]  /*00b0*/  BRA.U UP0, `(.L_x_0) ;  /* 0x00000001002c7547 */ /* 0x012fdc000b800000 */
[----:B------:R-:W1:Y:S02]  /*00c0*/  LDCU.64 UR6, c[0x0][0x888] ;  /* 0x00011100ff0677ac */ /* 0x000e640008000a00 */
[----:B-1----:R-:W-:-:S04]  /*00d0*/  UISETP.NE.U32.AND UP0, UPT, UR6, URZ, UPT ;  /* 0x000000ff0600728c */ /* 0x002fc8000bf05070 */
[----:B------:R-:W-:-:S09]  /*00e0*/  UISETP.NE.AND.EX UP0, UPT, UR7, URZ, UPT, UP0 ;  /* 0x000000ff0700728c */ /* 0x000fd2000bf05300 */
[----:B------:R-:W-:Y:S05]  /*00f0*/  BRA.U !UP0, `(.L_x_1) ;  /* 0x0000000108107547 */ /* 0x000fea000b800000 */
[----:B------:R-:W1:Y:S02]  /*0100*/  LDC.64 R48, c[0x0][0x888] ;  /* 0x00022200ff307b82 */ /* 0x000e640000000a00 */
[----:B-1----:R1:W5:Y:S01]  /*0110*/  LDG.E R48, desc[UR46][R48.64] ;  /* 0x0000002e30307981 */ /* 0x002362000c1e1900 */
[----:B------:R-:W-:Y:S01]  /*0120*/  HFMA2 R89, -RZ, RZ, 0, 5.9604644775390625e-08 ;  /* 0x00000001ff597431 */ /* 0x000fe200000001ff */
[----:B------:R-:W-:Y:S05]  /*0130*/  BRA `(.L_x_0) ;  /* 0x00000000000c7947 */ /* 0x000fea0003800000 */
.L_x_1:
[----:B------:R-:W1:Y:S01]  /*0140*/  LDCU UR6, c[0x0][0x880] ;  /* 0x00011000ff0677ac */ /* 0x000e620008000800 */
[----:B------:R-:W-:Y:S01]  /*0150*/  HFMA2 R89, -RZ, RZ, 0, 5.9604644775390625e-08 ;  /* 0x00000001ff597431 */ /* 0x000fe200000001ff */
[----:B-1----:R-:W-:-:S07]  /*0160*/  MOV R48, UR6 ;  /* 0x0000000600307c02 */ /* 0x002fce0008000f00 */
.L_x_0:
[----:B------:R-:W2:Y:S02]  /*0170*/  LDCU.64 UR6, c[0x0][0x8b0] ;  /* 0x00011600ff0677ac */ /* 0x000ea40008000a00 */
[----:B--2---:R-:W-:-:S04]  /*0180*/  UISETP.NE.U32.AND UP0, UPT, UR6, URZ, UPT ;  /* 0x000000ff0600728c */ /* 0x004fc8000bf05070 */
[----:B------:R-:W-:-:S09]  /*0190*/  UISETP.NE.AND.EX UP0, UPT, UR7, URZ, UPT, UP0 ;  /* 0x000000ff0700728c */ /* 0x000fd2000bf05300 */
[----:B------:R-:W-:Y:S05]  /*01a0*/  BRA.U UP0, `(.L_x_2) ;  /* 0x0000000100247547 */ /* 0x000fea000b800000 */
[----:B------:R-:W2:Y:S02]  /*01b0*/  LDCU.64 UR6, c[0x0][0x8a8] ;  /* 0x00011500ff0677ac */ /* 0x000ea40008000a00 */
[----:B--2---:R-:W-:-:S04]  /*01c0*/  UISETP.NE.U32.AND UP0, UPT, UR6, URZ, UPT ;  /* 0x000000ff0600728c */ /* 0x004fc8000bf05070 */
[----:B------:R-:W-:-:S09]  /*01d0*/  UISETP.NE.AND.EX UP0, UPT, UR7, URZ, UPT, UP0 ;  /* 0x000000ff0700728c */ /* 0x000fd2000bf05300 */
[----:B------:R-:W-:Y:S05]  /*01e0*/  BRA.U !UP0, `(.L_x_3) ;  /* 0x00000001080c7547 */ /* 0x000fea000b800000 */
[----:B------:R-:W2:Y:S02]  /*01f0*/  LDC.64 R46, c[0x0][0x8a8] ;  /* 0x00022a00ff2e7b82 */ /* 0x000ea40000000a00 */
[----:B--2---:R2:W5:Y:S01]  /*0200*/  LDG.E R46, desc[UR46][R46.64] ;  /* 0x0000002e2e2e7981 */ /* 0x004562000c1e1900 */
[----:B------:R-:W-:Y:S05]  /*0210*/  BRA `(.L_x_2) ;  /* 0x0000000000087947 */ /* 0x000fea0003800000 */
.L_x_3:
[----:B------:R-:W2:Y:S02]  /*0220*/  LDCU UR6, c[0x0][0x8a0] ;  /* 0x00011400ff0677ac */ /* 0x000ea40008000800 */
[----:B--2---:R-:W-:Y:S02]  /*0230*/  MOV R46, UR6 ;  /* 0x00000006002e7c02 */ /* 0x004fe40008000f00 */
.L_x_2:
[----:B------:R-:W-:Y:S01]  /*0240*/  IMAD.U32 R0, RZ, RZ, UR8 ;  /* 0x00000008ff007e24 */ /* 0x000fe2000f8e00ff */
[----:B------:R-:W-:Y:S04]  /*0250*/  BSSY.RECONVERGENT B0, `(.L_x_4) ;  /* 0x000000c000007945 */ /* 0x000fe80003800200 */
[C---:B------:R-:W-:Y:S02]  /*0260*/  ISETP.NE.OR P1, PT, R0.reuse, 0x1, !P5 ;  /* 0x000000010000780c */ /* 0x040fe40006f25670 */
[----:B------:R-:W-:-:S11]  /*0270*/  ISETP.NE.OR P0, PT, R0, 0x3, !P5 ;  /* 0x000000030000780c */ /* 0x000fd60006f05670 */
[----:B------:R-:W-:Y:S05]  /*0280*/  @P1 BRA `(.L_x_5) ;  /* 0x0000000000201947 */ /* 0x000fea0003800000 */
[----:B------:R-:W3:Y:S02]  /*0290*/  LDCU.64 UR6, c[0x0][0x348] ;  /* 0x00006900ff0677ac */ /* 0x000ee40008000a00 */
[----:B---3--:R-:W-:Y:S02]  /*02a0*/  UIADD3 UR10, UP1, UPT, UR6, 0x80, URZ ;  /* 0x00000080060a7890 */ /* 0x008fe4000ff3e0ff */
[----:B------:R-:W-:Y:S02]  /*02b0*/  UIADD3 UR6, UP0, UPT, UR6, 0x180, URZ ;  /* 0x0000018006067890 */ /* 0x000fe4000ff1e0ff */
[----:B------:R-:W-:Y:S02]  /*02c0*/  UIADD3.X UR11, UPT, UPT, URZ, UR7, URZ, UP1, !UPT ;  /* 0x00000007ff0b7290 */ /* 0x000fe40008ffe4ff */
[----:B------:R-:W-:-:S07]  /*02d0*/  UIADD3.X UR7, UPT, UPT, URZ, UR7, URZ, UP0, !UPT ;  /* 0x00000007ff077290 */ /* 0x000fce00087fe4ff */
[----:B------:R3:W-:Y:S02]  /*02e0*/  UTMACCTL.PF [UR10] ;  /* 0x000000000a0079b9 */ /* 0x0007e40008040000 */
[----:B------:R3:W-:Y:S02]  /*02f0*/  UTMACCTL.PF [UR6] ;  /* 0x00000000060079b9 */ /* 0x0007e40008040000 */
[----:B---3--:R-:W-:Y:S01]  /*0300*/  NOP ;  /* 0x0000000000007918 */ /* 0x008fe20000000000 */
.L_x_5:
[----:B------:R-:W-:Y:S05]  /*0310*/  BSYNC.RECONVERGENT B0 ;  /* 0x0000000000007941 */ /* 0x000fea0003800200 */
.L_x_4:
[----:B------:R-:W-:Y:S04]  /*0320*/  BSSY.RECONVERGENT B0, `(.L_x_6) ;  /* 0x000000a000007945 */ /* 0x000fe80003800200 */
        /* <DEDUP_REMOVED lines=9> */
.L_x_7:
[----:B------:R-:W-:Y:S05]  /*03c0*/  BSYNC.RECONVERGENT B0 ;  /* 0x0000000000007941 */ /* 0x000fea0003800200 */
.L_x_6:
[----:B------:R-:W3:Y:S01]  /*03d0*/  LDCU.64 UR6, c[0x0][0x888] ;  /* 0x00011100ff0677ac */ /* 0x000ee20008000a00 */
[----:B------:R-:W-:Y:S02]  /*03e0*/  UISETP.EQ.U32.AND UP1, UPT, UR4, URZ, UPT ;  /* 0x000000ff0400728c */ /* 0x000fe4000bf22070 */
[----:B------:R-:W-:Y:S02]  /*03f0*/  UPLOP3.LUT UP2, UPT, UPT, UPT, UPT, 0x80, 0x8 ;  /* 0x000000000008789c */ /* 0x000fe40003f4f070 */
[----:B---3--:R-:W-:-:S04]  /*0400*/  UISETP.NE.U32.AND UP0, UPT, UR6, URZ, UPT ;  /* 0x000000ff0600728c */ /* 0x008fc8000bf05070 */
[----:B------:R-:W-:-:S04]  /*0410*/  UISETP.NE.AND.EX UP0, UPT, UR7, URZ, UPT, UP0 ;  /* 0x000000ff0700728c */ /* 0x000fc8000bf05300 */
[----:B------:R-:W-:-:S04]  /*0420*/  UISETP.EQ.OR.EX UP3, UPT, UR5, URZ, !UP0, UP1 ;  /* 0x000000ff0500728c */ /* 0x000fc8000c762710 */
[----:B------:R-:W-:-:S05]  /*0430*/  UP2UR UR51, UPR, URZ, 0x8 ;  /* 0x00000008ff337883 */ /* 0x000fca0008000000 */
[----:B------:R-:W-:Y:S07]  /*0440*/  BRA.U !UP3, `(.L_x_8) ;  /* 0x000000010b207547 */ /* 0x000fee000b800000 */
[----:B-----5:R-:W-:Y:S01]  /*0450*/  R2UR UR6, R48 ;  /* 0x00000000300672ca */ /* 0x020fe200000e0000 */
[----:B------:R-:W-:Y:S02]  /*0460*/  UISETP.NE.U32.AND UP2, UPT, UR4, URZ, UPT ;  /* 0x000000ff0400728c */ /* 0x000fe4000bf45070 */
[----:B------:R-:W-:Y:S02]  /*0470*/  USEL UR4, URZ, 0xffffffff, UP0 ;  /* 0xffffffffff047887 */ /* 0x000fe40008000000 */
[----:B------:R-:W-:-:S08]  /*0480*/  UISETP.NE.AND.EX UP2, UPT, UR5, URZ, UPT, UP2 ;  /* 0x000000ff0500728c */ /* 0x000fd0000bf45320 */
[----:B------:R-:W-:-:S04]  /*0490*/  UISETP.NE.AND UP1, UPT, UR6, URZ, UPT ;  /* 0x000000ff0600728c */ /* 0x000fc8000bf25270 */
[----:B------:R-:W-:-:S04]  /*04a0*/  @!UP2 USEL UR4, URZ, 0xffffffff, UP1 ;  /* 0xffffffffff04a887 */ /* 0x000fc80008800000 */
[----:B------:R-:W-:-:S04]  /*04b0*/  ULOP3.LUT UR4, UR4, 0x1, URZ, 0xc0, !UPT ;  /* 0x0000000104047892 */ /* 0x000fc8000f8ec0ff */
[----:B------:R-:W-:-:S11]  /*04c0*/  UISETP.NE.U32.AND UP2, UPT, UR4, 0x1, UPT ;  /* 0x000000010400788c */ /* 0x000fd6000bf45070 */
.L_x_8:
[----:B------:R-:W3:Y:S01]  /*04d0*/  SHFL.IDX PT, R2, R94, RZ, 0x1f ;  /* 0x00001fff5e027589 */ /* 0x000ee200000e0000 */
[----:B------:R-:W-:-:S04]  /*04e0*/  UISETP.NE.AND UP1, UPT, UR8, 0x2, UPT ;  /* 0x000000020800788c */ /* 0x000fc8000bf25270 */
[----:B------:R-:W-:Y:S01]  /*04f0*/  USEL UR6, URZ, 0x1, UP1 ;  /* 0x00000001ff067887 */ /* 0x000fe20008800000 */
[----:B---3--:R-:W-:-:S13]  /*0500*/  ISETP.NE.AND P0, PT, R2, RZ, PT ;  /* 0x000000ff0200720c */ /* 0x008fda0003f05270 */
[----:B------:R-:W-:Y:S05]  /*0510*/  @P0 BRA `(.L_x_9) ;  /* 0x0000000000fc0947 */ /* 0x000fea0003800000 */
[----:B------:R-:W-:Y:S01]  /*0520*/  ELECT P0, URZ, PT ;  /* 0x0000000000ff782f */ /* 0x000fe20003800000 */
[----:B------:R-:W-:-:S12]  /*0530*/  BSSY.RECONVERGENT B0, `(.L_x_9) ;  /* 0x000003d000007945 */ /* 0x000fd80003800200 */
[----:B------:R-:W-:Y:S05]  /*0540*/  @!P0 BRA `(.L_x_10) ;  /* 0x0000000000ec8947 */ /* 0x000fea0003800000 */
[----:B------:R-:W3:Y:S01]  /*0550*/  S2UR UR5, SR_CgaCtaId ;  /* 0x00000000000579c3 */ /* 0x000ee20000008800 */
[----:B------:R-:W-:Y:S01]  /*0560*/  UMOV UR7, 0x400 ;  /* 0x0000040000077882 */ /* 0x000fe20000000000 */
[----:B------:R-:W-:Y:S02]  /*0570*/  UMOV UR4, 0x1 ;  /* 0x0000000100047882 */ /* 0x000fe40000000000 */
[----:B------:R-:W-:-:S04]  /*0580*/  UIADD3 UR10, UPT, UPT, -UR4, 0x100000, URZ ;  /* 0x00100000040a7890 */ /* 0x000fc8000fffe1ff */
[----:B------:R-:W-:Y:S02]  /*0590*/  USHF.L.U32 UR11, UR10, 0xb, URZ ;  /* 0x0000000b0a0b7899 */ /* 0x000fe400080006ff */
[----:B------:R-:W-:Y:S02]  /*05a0*/  USHF.L.U32 UR10, UR10, 0x1, URZ ;  /* 0x000000010a0a7899 */ /* 0x000fe400080006ff */
[----:B---3--:R-:W-:Y:S01]  /*05b0*/  ULEA UR5, UR5, UR7, 0x18 ;  /* 0x0000000705057291 */ /* 0x008fe2000f8ec0ff */
[----:B------:R-:W3:Y:S11]  /*05c0*/  FENCE.VIEW.ASYNC.S ;  /* 0x00000000000073c6 */ /* 0x000ef60000000000 */
[----:B---3--:R3:W4:Y:S01]  /*05d0*/  SYNCS.EXCH.64 URZ, [UR5], UR10 ;  /* 0x0000000a05ff75b2 */ /* 0x0087220008000100 */
[----:B------:R3:W1:Y:S01]  /*05e0*/  SYNCS.EXCH.64 URZ, [UR5+0xc8], UR10 ;  /* 0x0000c80a05ff75b2 */ /* 0x0006620008000100 */
        /* <DEDUP_REMOVED lines=47> */
[----:B------:R3:W1:Y:S02]  /*08e0*/  SYNCS.EXCH.64 URZ, [UR5+0x188], UR10 ;  /* 0x0001880a05ff75b2 */ /* 0x0006640008000100 */
[----:B---34-:R-:W-:Y:S01]  /*08f0*/  NOP ;  /* 0x0000000000007918 */ /* 0x018fe20000000000 */
.L_x_10:
[----:B------:R-:W-:Y:S05]  /*0900*/  BSYNC.RECONVERGENT B0 ;  /* 0x0000000000007941 */ /* 0x000fea0003800200 */
.L_x_9:
[----:B------:R-:W3:Y:S01]  /*0910*/  SHFL.IDX PT, R2, R94, RZ, 0x1f ;  /* 0x00001fff5e027589 */ /* 0x000ee200000e0000 */
[----:B------:R-:W-:Y:S01]  /*0920*/  NOP ;  /* 0x0000000000007918 */ /* 0x000fe20000000000 */
[----:B---3--:R-:W-:-:S13]  /*0930*/  ISETP.NE.AND P0, PT, R2, 0x1, PT ;  /* 0x000000010200780c */ /* 0x008fda0003f05270 */
[----:B------:R-:W-:Y:S05]  /*0940*/  @P0 BRA `(.L_x_11) ;  /* 0x0000000000500947 */ /* 0x000fea0003800000 */
[----:B------:R-:W3:Y:S01]  /*0950*/  S2UR UR7, SR_CgaCtaId ;  /* 0x00000000000779c3 */ /* 0x000ee20000008800 */
[----:B------:R-:W-:Y:S01]  /*0960*/  UMOV UR9, 0x400 ;  /* 0x0000040000097882 */ /* 0x000fe20000000000 */
[----:B------:R-:W-:Y:S01]  /*0970*/  UMOV UR5, 0x20 ;  /* 0x0000002000057882 */ /* 0x000fe20000000000 */
[----:B------:R-:W-:Y:S01]  /*0980*/  UMOV UR4, 0x80 ;  /* 0x0000008000047882 */ /* 0x000fe20000000000 */
[----:B------:R-:W-:-:S04]  /*0990*/  UIADD3 UR10, UPT, UPT, -UR5, 0x100000, URZ ;  /* 0x00100000050a7890 */ /* 0x000fc8000fffe1ff */
[----:B------:R-:W-:Y:S02]  /*09a0*/  USHF.L.U32 UR11, UR10, 0xb, URZ ;  /* 0x0000000b0a0b7899 */ /* 0x000fe400080006ff */
[----:B------:R-:W-:Y:S02]  /*09b0*/  USHF.L.U32 UR10, UR10, 0x1, URZ ;  /* 0x000000010a0a7899 */ /* 0x000fe400080006ff */
[----:B------:R-:W-:-:S04]  /*09c0*/  UIADD3 UR4, UPT, UPT, -UR4, 0x100000, URZ ;  /* 0x0010000004047890 */ /* 0x000fc8000fffe1ff */
[----:B------:R-:W-:Y:S02]  /*09d0*/  USHF.L.U32 UR5, UR4, 0xb, URZ ;  /* 0x0000000b04057899 */ /* 0x000fe400080006ff */
[----:B------:R-:W-:Y:S01]  /*09e0*/  USHF.L.U32 UR4, UR4, 0x1, URZ ;  /* 0x0000000104047899 */ /* 0x000fe200080006ff */
[----:B------:R-:W-:Y:S01]  /*09f0*/  ELECT P0, URZ, PT ;  /* 0x0000000000ff782f */ /* 0x000fe20003800000 */
[----:B---3--:R-:W-:Y:S01]  /*0a00*/  ULEA UR7, UR7, UR9, 0x18 ;  /* 0x0000000907077291 */ /* 0x008fe2000f8ec0ff */
[----:B------:R-:W3:Y:S11]  /*0a10*/  FENCE.VIEW.ASYNC.S ;  /* 0x00000000000073c6 */ /* 0x000ef60000000000 */
[----:B---3--:R3:W4:Y:S01]  /*0a20*/  SYNCS.EXCH.64 URZ, [UR7+0x190], UR10 ;  /* 0x0001900a07ff75b2 */ /* 0x0087220008000100 */
[----:B------:R3:W1:Y:S01]  /*0a30*/  SYNCS.EXCH.64 URZ, [UR7+0x1a8], UR4 ;  /* 0x0001a80407ff75b2 */ /* 0x0006620008000100 */
[----:B------:R3:W1:Y:S01]  /*0a40*/  SYNCS.EXCH.64 URZ, [UR7+0x198], UR10 ;  /* 0x0001980a07ff75b2 */ /* 0x0006620008000100 */
[----:B------:R3:W1:Y:S01]  /*0a50*/  SYNCS.EXCH.64 URZ, [UR7+0x1b0], UR4 ;  /* 0x0001b00407ff75b2 */ /* 0x0006620008000100 */
[----:B------:R3:W1:Y:S01]  /*0a60*/  SYNCS.EXCH.64 URZ, [UR7+0x1a0], UR10 ;  /* 0x0001a00a07ff75b2 */ /* 0x0006620008000100 */
[----:B------:R3:W1:Y:S01]  /*0a70*/  SYNCS.EXCH.64 URZ, [UR7+0x1b8], UR4 ;  /* 0x0001b80407ff75b2 */ /* 0x0006620008000100 */
[----:B------:R-:W-:Y:S01]  /*0a80*/  NOP ;  /* 0x0000000000007918 */ /* 0x000fe20000000000 */
.L_x_11:
[----:B------:R-:W2:Y:S01]  /*0a90*/  SHFL.IDX PT, R2, R94, RZ, 0x1f ;  /* 0x00001fff5e027589 */ /* 0x000ea200000e0000 */
[----:B------:R-:W-:Y:S01]  /*0aa0*/  NOP ;  /* 0x0000000000007918 */ /* 0x000fe20000000000 */
[----:B--2---:R-:W-:-:S13]  /*0ab0*/  ISETP.NE.AND P0, PT, R2, 0x3, PT ;  /* 0x000000030200780c */ /* 0x004fda0003f05270 */
[----:B------:R-:W-:Y:S05]  /*0ac0*/  @P0 BRA `(.L_x_12) ;  /* 0x0000000000300947 */ /* 0x000fea0003800000 */
[----:B---3--:R-:W2:Y:S01]  /*0ad0*/  S2UR UR5, SR_CgaCtaId ;  /* 0x00000000000579c3 */ /* 0x008ea20000008800 */
[----:B------:R-:W-:Y:S01]  /*0ae0*/  UMOV UR7, 0x400 ;  /* 0x0000040000077882 */ /* 0x000fe20000000000 */
[----:B------:R-:W-:Y:S01]  /*0af0*/  UMOV UR4, 0x20 ;  /* 0x0000002000047882 */ /* 0x000fe20000000000 */
[----:B------:R-:W-:Y:S01]  /*0b00*/  ELECT P0, URZ, PT ;  /* 0x0000000000ff782f */ /* 0x000fe20003800000 */
[----:B------:R-:W-:-:S04]  /*0b10*/  UIADD3 UR10, UPT, UPT, -UR4, 0x100000, URZ ;  /* 0x00100000040a7890 */ /* 0x000fc8000fffe1ff */
[----:B------:R-:W-:Y:S02]  /*0b20*/  USHF.L.U32 UR11, UR10, 0xb, URZ ;  /* 0x0000000b0a0b7899 */ /* 0x000fe400080006ff */
[----:B------:R-:W-:Y:S02]  /*0b30*/  USHF.L.U32 UR10, UR10, 0x1, URZ ;  /* 0x000000010a0a7899 */ /* 0x000fe400080006ff */
[----:B--2---:R-:W-:Y:S01]  /*0b40*/  ULEA UR5, UR5, UR7, 0x18 ;  /* 0x0000000705057291 */ /* 0x004fe2000f8ec0ff */
[----:B------:R-:W2:Y:S11]  /*0b50*/  FENCE.VIEW.ASYNC.S ;  /* 0x00000000000073c6 */ /* 0x000eb60000000000 */
[----:B--2---:R2:W3:Y:S01]  /*0b60*/  SYNCS.EXCH.64 URZ, [UR5+0x1c0], UR10 ;  /* 0x0001c00a05ff75b2 */ /* 0x0044e20008000100 */
[----:B------:R2:W1:Y:S01]  /*0b70*/  SYNCS.EXCH.64 URZ, [UR5+0x1c8], UR10 ;  /* 0x0001c80a05ff75b2 */ /* 0x0004620008000100 */
[----:B------:R-:W-:Y:S01]  /*0b80*/  NOP ;  /* 0x0000000000007918 */ /* 0x000fe20000000000 */
.L_x_12:
[----:B------:R-:W4:Y:S01]  /*0b90*/  SHFL.IDX PT, R2, R94, RZ, 0x1f ;  /* 0x00001fff5e027589 */ /* 0x000f2200000e0000 */
[----:B------:R-:W-:Y:S01]  /*0ba0*/  NOP ;  /* 0x0000000000007918 */ /* 0x000fe20000000000 */
[----:B----4-:R-:W-:-:S13]  /*0bb0*/  ISETP.NE.AND P0, PT, R2, 0x4, PT ;  /* 0x000000040200780c */ /* 0x010fda0003f05270 */
[----:B------:R-:W-:Y:S05]  /*0bc0*/  @P0 BRA `(.L_x_13) ;  /* 0x00000000004c0947 */ /* 0x000fea0003800000 */
[----:B--23--:R-:W2:Y:S01]  /*0bd0*/  S2UR UR5, SR_CgaCtaId ;  /* 0x00000000000579c3 */ /* 0x00cea20000008800 */
[----:B------:R-:W-:Y:S01]  /*0be0*/  UMOV UR9, 0x100 ;  /* 0x0000010000097882 */ /* 0x000fe20000000000 */
[----:B------:R-:W-:Y:S01]  /*0bf0*/  UMOV UR7, 0x400 ;  /* 0x0000040000077882 */ /* 0x000fe20000000000 */
[----:B------:R-:W-:Y:S01]  /*0c00*/  USEL UR9, UR9, 0xe0, UP2 ;  /* 0x000000e009097887 */ /* 0x000fe20009000000 */
[----:B------:R-:W-:Y:S01]  /*0c10*/  UMOV UR4, 0x1 ;  /* 0x0000000100047882 */ /* 0x000fe20000000000 */
[----:B------:R-:W-:Y:S01]  /*0c20*/  ELECT P0, URZ, PT ;  /* 0x0000000000ff782f */ /* 0x000fe20003800000 */
[----:B------:R-:W-:-:S04]  /*0c30*/  UIADD3 UR10, UPT, UPT, -UR4, 0x100000, URZ ;  /* 0x00100000040a7890 */ /* 0x000fc8000fffe1ff */
[----:B------:R-:W-:Y:S02]  /*0c40*/  USHF.L.U32 UR11, UR10, 0xb, URZ ;  /* 0x0000000b0a0b7899 */ /* 0x000fe400080006ff */
[----:B------:R-:W-:Y:S02]  /*0c50*/  USHF.L.U32 UR10, UR10, 0x1, URZ ;  /* 0x000000010a0a7899 */ /* 0x000fe400080006ff */
[----:B------:R-:W-:-:S04]  /*0c60*/  UIADD3 UR12, UPT, UPT, -UR9, 0x100000, URZ ;  /* 0x00100000090c7890 */ /* 0x000fc8000fffe1ff */
[----:B------:R-:W-:Y:S02]  /*0c70*/  USHF.L.U32 UR13, UR12, 0xb, URZ ;  /* 0x0000000b0c0d7899 */ /* 0x000fe400080006ff */
[----:B------:R-:W-:Y:S02]  /*0c80*/  USHF.L.U32 UR12, UR12, 0x1, URZ ;  /* 0x000000010c0c7899 */ /* 0x000fe400080006ff */
[----:B--2---:R-:W-:Y:S01]  /*0c90*/  ULEA UR5, UR5, UR7, 0x18 ;  /* 0x0000000705057291 */ /* 0x004fe2000f8ec0ff */
[----:B------:R-:W2:Y:S11]  /*0ca0*/  FENCE.VIEW.ASYNC.S ;  /* 0x00000000000073c6 */ /* 0x000eb60000000000 */
[----:B--2---:R4:W2:Y:S01]  /*0cb0*/  SYNCS.EXCH.64 URZ, [UR5+0x1d0], UR10 ;  /* 0x0001d00a05ff75b2 */ /* 0x0048a20008000100 */
[----:B------:R4:W3:Y:S01]  /*0cc0*/  SYNCS.EXCH.64 URZ, [UR5+0x1e0], UR12 ;  /* 0x0001e00c05ff75b2 */ /* 0x0008e20008000100 */
[----:B------:R4:W1:Y:S01]  /*0cd0*/  SYNCS.EXCH.64 URZ, [UR5+0x1d8], UR10 ;  /* 0x0001d80a05ff75b2 */ /* 0x0008620008000100 */
[----:B------:R4:W1:Y:S02]  /*0ce0*/  SYNCS.EXCH.64 URZ, [UR5+0x1e8], UR12 ;  /* 0x0001e80c05ff75b2 */ /* 0x0008640008000100 */
[----:B----4-:R-:W-:Y:S01]  /*0cf0*/  NOP ;  /* 0x0000000000007918 */ /* 0x010fe20000000000 */
.L_x_13:
[----:B------:R-:W4:Y:S01]  /*0d00*/  SHFL.IDX PT, R2, R94, RZ, 0x1f ;  /* 0x00001fff5e027589 */ /* 0x000f2200000e0000 */
[----:B------:R-:W-:Y:S01]  /*0d10*/  NOP ;  /* 0x0000000000007918 */ /* 0x000fe20000000000 */
[----:B----4-:R-:W-:-:S13]  /*0d20*/  ISETP.NE.AND P0, PT, R2, 0x5, PT ;  /* 0x000000050200780c */ /* 0x010fda0003f05270 */
[----:B------:R-:W-:Y:S05]  /*0d30*/  @P0 BRA `(.L_x_14) ;  /* 0x0000000000580947 */ /* 0x000fea0003800000 */
[----:B---3--:R-:W3:Y:S01]  /*0d40*/  S2UR UR7, SR_CgaCtaId ;  /* 0x00000000000779c3 */ /* 0x008ee20000008800 */
[----:B------:R-:W-:Y:S01]  /*0d50*/  UMOV UR9, 0x400 ;  /* 0x0000040000097882 */ /* 0x000fe20000000000 */
[----:B--2---:R-:W-:Y:S01]  /*0d60*/  UMOV UR5, 0x1 ;  /* 0x0000000100057882 */ /* 0x004fe20000000000 */
        /* <DEDUP_REMOVED lines=9> */
[----:B------:R-:W2:Y:S11]  /*0e00*/  FENCE.VIEW.ASYNC.S ;  /* 0x00000000000073c6 */ /* 0x000eb60000000000 */
[----:B--2---:R4:W2:Y:S01]  /*0e10*/  SYNCS.EXCH.64 URZ, [UR7+0x1f0], UR10 ;  /* 0x0001f00a07ff75b2 */ /* 0x0048a20008000100 */
[----:B------:R4:W3:Y:S01]  /*0e20*/  SYNCS.EXCH.64 URZ, [UR7+0x210], UR4 ;  /* 0x0002100407ff75b2 */ /* 0x0008e20008000100 */
[----:B------:R4:W1:Y:S01]  /*0e30*/  SYNCS.EXCH.64 URZ, [UR7+0x1f8], UR10 ;  /* 0x0001f80a07ff75b2 */ /* 0x0008620008000100 */
[----:B------:R4:W1:Y:S01]  /*0e40*/  SYNCS.EXCH.64 URZ, [UR7+0x218], UR4 ;  /* 0x0002180407ff75b2 */ /* 0x0008620008000100 */
[----:B------:R4:W1:Y:S01]  /*0e50*/  SYNCS.EXCH.64 URZ, [UR7+0x200], UR10 ;  /* 0x0002000a07ff75b2 */ /* 0x0008620008000100 */
[----:B------:R4:W1:Y:S01]  /*0e60*/  SYNCS.EXCH.64 URZ, [UR7+0x220], UR4 ;  /* 0x0002200407ff75b2 */ /* 0x0008620008000100 */
[----:B------:R4:W1:Y:S01]  /*0e70*/  SYNCS.EXCH.64 URZ, [UR7+0x208], UR10 ;  /* 0x0002080a07ff75b2 */ /* 0x0008620008000100 */
[----:B------:R4:W1:Y:S02]  /*0e80*/  SYNCS.EXCH.64 URZ, [UR7+0x228], UR4 ;  /* 0x0002280407ff75b2 */ /* 0x0008640008000100 */
[----:B----4-:R-:W-:Y:S01]  /*0e90*/  NOP ;  /* 0x0000000000007918 */ /* 0x010fe20000000000 */
.L_x_14:
[----:B------:R-:W4:Y:S01]  /*0ea0*/  SHFL.IDX PT, R2, R94, RZ, 0x1f ;  /* 0x00001fff5e027589 */ /* 0x000f2200000e0000 */
[----:B------:R-:W-:Y:S01]  /*0eb0*/  NOP ;  /* 0x0000000000007918 */ /* 0x000fe20000000000 */
[----:B----4-:R-:W-:-:S13]  /*0ec0*/  ISETP.NE.AND P0, PT, R2, 0x3, PT ;  /* 0x000000030200780c */ /* 0x010fda0003f05270 */
[----:B------:R-:W-:Y:S05]  /*0ed0*/  @P0 BRA `(.L_x_15) ;  /* 0x0000000000380947 */ /* 0x000fea0003800000 */
[----:B--23--:R-:W2:Y:S01]  /*0ee0*/  S2UR UR5, SR_CgaCtaId ;  /* 0x00000000000579c3 */ /* 0x00cea20000008800 */
        /* <DEDUP_REMOVED lines=13> */
.L_x_15:
[----:B--23--:R-:W2:Y:S01]  /*0fc0*/  S2UR UR5, SR_CTAID.X ;  /* 0x00000000000579c3 */ /* 0x00cea20000002500 */
[----:B------:R-:W-:-:S05]  /*0fd0*/  CS2R.32 R88, SR_CgaSize ;  /* 0x0000000000587805 */ /* 0x000fca0000008a00 */
[----:B------:R-:W-:-:S05]  /*0fe0*/  IMAD R88, R88, -0xa0, RZ ;  /* 0xffffff6058587824 */ /* 0x000fca00078e02ff */
[----:B------:R-:W-:-:S14]  /*0ff0*/  R2UR UR9, R88 ;  /* 0x00000000580972ca */ /* 0x000fdc00000e0000 */
[----:B------:R-:W3:Y:S01]  /*1000*/  LDCU UR9, c[0x0][UR9+0x2b0] ;  /* 0x00005600090977ac */ /* 0x000ee20008000800 */
[----:B------:R-:W-:Y:S01]  /*1010*/  NOP ;  /* 0x0000000000007918 */ /* 0x000fe20000000000 */
[----:B------:R-:W-:-:S05]  /*1020*/  CS2R.32 R88, SR_CgaSize ;  /* 0x0000000000587805 */ /* 0x000fca0000008a00 */
[----:B------:R-:W-:-:S05]  /*1030*/  IMAD R88, R88, -0xa0, RZ ;  /* 0xffffff6058587824 */ /* 0x000fca00078e02ff */
[----:B------:R-:W-:-:S14]  /*1040*/  R2UR UR7, R88 ;  /* 0x00000000580772ca */ /* 0x000fdc00000e0000 */
[----:B------:R-:W4:Y:S01]  /*1050*/  LDCU UR7, c[0x0][UR7+0x2b4] ;  /* 0x00005680070777ac */ /* 0x000f220008000800 */
[----:B------:R-:W1:Y:S08]  /*1060*/  S2UR UR4, SR_CTAID.Y ;  /* 0x00000000000479c3 */ /* 0x000e700000002600 */
[----:B------:R-:W4:Y:S01]  /*1070*/  LDC R9, c[0x0][0xb24] ;  /* 0x0002c900ff097b82 */ /* 0x000f220000000800 */
[----:B--2---:R-:W-:-:S02]  /*1080*/  I2FP.F32.U32 R5, UR5 ;  /* 0x0000000500057c45 */ /* 0x004fc40008201000 */
[----:B------:R-:W-:-:S05]  /*1090*/  CS2R.32 R3, SR_CgaSize ;  /* 0x0000000000037805 */ /* 0x000fca0000008a00 */
[----:B------:R-:W-:-:S06]  /*10a0*/  IMAD R3, R3, -0xa0, RZ ;  /* 0xffffff6003037824 */ /* 0x000fcc00078e02ff */
[----:B------:R-:W2:Y:S01]  /*10b0*/  LDC R3, c[0x0][R3+0x2a0] ;  /* 0x0000a80003037b82 */ /* 0x000ea20000000800 */
[----:B------:R-:W-:Y:S01]  /*10c0*/  MOV R21, UR5 ;  /* 0x0000000500157c02 */ /* 0x000fe20008000f00 */
[----:B---3--:R-:W-:Y:S01]  /*10d0*/  FMUL R5, R5, UR9 ;  /* 0x0000000905057c20 */ /* 0x008fe20008400000 */
[----:B-1----:R-:W-:Y:S02]  /*10e0*/  I2FP.F32.U32 R4, UR4 ;  /* 0x0000000400047c45 */ /* 0x002fe40008201000 */
[----:B------:R-:W-:-:S05]  /*10f0*/  CS2R.32 R2, SR_CgaSize ;  /* 0x0000000000027805 */ /* 0x000fca0000008a00 */
[----:B------:R-:W-:-:S06]  /*1100*/  IMAD R2, R2, -0xa0, RZ ;  /* 0xffffff6002027824 */ /* 0x000fcc00078e02ff */
[----:B------:R-:W1:Y:S01]  /*1110*/  LDC R2, c[0x0][R2+0x2a4] ;  /* 0x0000a90002027b82 */ /* 0x000e620000000800 */
[----:B------:R-:W3:Y:S01]  /*1120*/  F2I.U32.TRUNC.NTZ R88, R5 ;  /* 0x0000000500587305 */ /* 0x000ee2000020f000 */
[----:B------:R-:W-:Y:S01]  /*1130*/  MOV R20, UR4 ;  /* 0x0000000400147c02 */ /* 0x000fe20008000f00 */
[----:B----4-:R-:W-:-:S05]  /*1140*/  FMUL R4, R4, UR7 ;  /* 0x0000000704047c20 */ /* 0x010fca0008400000 */
[----:B------:R-:W-:Y:S01]  /*1150*/  BAR.SYNC.DEFER_BLOCKING 0x0 ;  /* 0x0000000000007b1d */ /* 0x000fe20000010000 */
[----:B------:R-:W-:-:S05]  /*1160*/  ISETP.GE.AND P0, PT, R9, 0x1, PT ;  /* 0x000000010900780c */ /* 0x000fca0003f06270 */
[----:B------:R-:W4:Y:S02]  /*1170*/  F2I.U32.TRUNC.NTZ R81, R4 ;  /* 0x0000000400517305 */ /* 0x000f24000020f000 */
[----:B------:R-:W1:Y:S01]  /*1180*/  S2UR UR36, SR_CTAID.Z ;  /* 0x00000000002479c3 */ /* 0x000e620000002700 */
[----:B---3--:R-:W-:-:S05]  /*1190*/  IADD3 R88, PT, PT, -R88, RZ, RZ ;  /* 0x000000ff58587210 */ /* 0x008fca0007ffe1ff */
[----:B--2---:R-:W-:Y:S01]  /*11a0*/  IMAD R88, R3, R88, UR5 ;  /* 0x0000000503587e24 */ /* 0x004fe2000f8e0258 */
[----:B----4-:R-:W-:-:S05]  /*11b0*/  IADD3 R81, PT, PT, -R81, RZ, RZ ;  /* 0x000000ff51517210 */ /* 0x010fca0007ffe1ff */
[----:B-1----:R-:W-:Y:S01]  /*11c0*/  IMAD R81, R2, R81, UR4 ;  /* 0x0000000402517e24 */ /* 0x002fe2000f8e0251 */
[----:B------:R-:W-:Y:S06]  /*11d0*/  @!P0 BRA `(.L_x_16) ;  /* 0x0000000000b88947 */ /* 0x000fec0003800000 */
[----:B------:R-:W1:Y:S01]  /*11e0*/  LDC.64 R4, c[0x0][0xb18] ;  /* 0x0002c600ff047b82 */ /* 0x000e620000000a00 */
[----:B------:R-:W-:-:S07]  /*11f0*/  ISETP.NE.AND P0, PT, R9, 0x1, PT ;  /* 0x000000010900780c */ /* 0x000fce0003f05270 */
[----:B------:R-:W2:Y:S08]  /*1200*/  LDC R10, c[0x0][0xb0c] ;  /* 0x0002c300ff0a7b82 */ /* 0x000eb00000000800 */
[----:B------:R-:W3:Y:S08]  /*1210*/  LDC R11, c[0x0][0x370] ;  /* 0x0000dc00ff0b7b82 */ /* 0x000ef00000000800 */
[----:B------:R-:W4:Y:S01]  /*1220*/  LDC R12, c[0x0][0x374] ;  /* 0x0000dd00ff0c7b82 */ /* 0x000f220000000800 */
[----:B-1----:R-:W-:-:S07]  /*1230*/  ISETP.NE.AND P1, PT, R4, 0x1, PT ;  /* 0x000000010400780c */ /* 0x002fce0003f25270 */
[----:B------:R-:W3:Y:S01]  /*1240*/  LDC.64 R6, c[0x0][0xb10] ;  /* 0x0002c400ff067b82 */ /* 0x000ee20000000a00 */
[----:B--2---:R-:W-:-:S07]  /*1250*/  ISETP.NE.AND P2, PT, R10, 0x1, PT ;  /* 0x000000010a00780c */ /* 0x004fce0003f45270 */
[----:B------:R-:W1:Y:S08]  /*1260*/  LDC R8, c[0x0][0xb20] ;  /* 0x0002c800ff087b82 */ /* 0x000e700000000800 */
[----:B------:R-:W2:Y:S01]  /*1270*/  LDC.64 R2, c[0x0][0xb28] ;  /* 0x0002ca00ff027b82 */ /* 0x000ea20000000a00 */
[----:B----4-:R-:W-:-:S04]  /*1280*/  IMAD.HI.U32 R13, R12, R5, RZ ;  /* 0x000000050c0d7227 */ /* 0x010fc800078e00ff */
[----:B------:R-:W-:-:S04]  /*1290*/  IMAD.HI.U32 R5, R20, R5, RZ ;  /* 0x0000000514057227 */ /* 0x000fc800078e00ff */
[----:B---3--:R-:W-:-:S04]  /*12a0*/  IMAD.HI.U32 R14, R11, R6, RZ ;  /* 0x000000060b0e7227 */ /* 0x008fc800078e00ff */
[C---:B------:R-:W-:Y:S01]  /*12b0*/  IMAD.HI.U32 R16, R21.reuse, R6, RZ ;  /* 0x0000000615107227 */ /* 0x040fe200078e00ff */
[-C--:B------:R-:W-:Y:S02]  /*12c0*/  @P2 SHF.R.U32.HI R11, RZ, R7.reuse, R14 ;  /* 0x00000007ff0b2219 */ /* 0x080fe4000001160e */
[-C--:B-1----:R-:W-:Y:S02]  /*12d0*/  @P1 SHF.R.U32.HI R12, RZ, R8.reuse, R13 ;  /* 0x00000008ff0c1219 */ /* 0x082fe4000001160d */
[----:B------:R-:W-:Y:S02]  /*12e0*/  SHF.R.U32.HI R5, RZ, R8, R5 ;  /* 0x00000008ff057219 */ /* 0x000fe40000011605 */
[----:B------:R-:W-:Y:S02]  /*12f0*/  SHF.R.U32.HI R16, RZ, R7, R16 ;  /* 0x00000007ff107219 */ /* 0x000fe40000011610 */
[----:B------:R-:W-:Y:S01]  /*1300*/  SEL R5, R20, R5, !P1 ;  /* 0x0000000514057207 */ /* 0x000fe20004800000 */
[----:B--2---:R-:W-:Y:S01]  /*1310*/  IMAD.HI.U32 R14, R12, R2, RZ ;  /* 0x000000020c0e7227 */ /* 0x004fe200078e00ff */
[----:B------:R-:W-:-:S02]  /*1320*/  SEL R7, R21, R16, !P2 ;  /* 0x0000001015077207 */ /* 0x000fc40005000000 */
[----:B------:R-:W-:Y:S01]  /*1330*/  IADD3 R13, PT, PT, -R5, RZ, RZ ;  /* 0x000000ff050d7210 */ /* 0x000fe20007ffe1ff */
[----:B------:R-:W-:Y:S01]  /*1340*/  IMAD.HI.U32 R6, R11, R2, RZ ;  /* 0x000000020b067227 */ /* 0x000fe200078e00ff */
[----:B------:R-:W-:-:S03]  /*1350*/  @P0 SHF.R.U32.HI R12, RZ, R3, R14 ;  /* 0x00000003ff0c0219 */ /* 0x000fc6000001160e */
[----:B------:R-:W-:Y:S01]  /*1360*/  IMAD R13, R4, R13, R20 ;  /* 0x0000000d040d7224 */ /* 0x000fe200078e0214 */
[----:B------:R-:W-:Y:S01]  /*1370*/  @P0 SHF.R.U32.HI R11, RZ, R3, R6 ;  /* 0x00000003ff0b0219 */ /* 0x000fe20000011606 */
[----:B------:R-:W-:-:S04]  /*1380*/  IMAD R12, R12, R9, RZ ;  /* 0x000000090c0c7224 */ /* 0x000fc800078e02ff */
[----:B------:R-:W-:Y:S01]  /*1390*/  IMAD R6, R11, R9, RZ ;  /* 0x000000090b067224 */ /* 0x000fe200078e02ff */
[----:B------:R-:W-:-:S04]  /*13a0*/  ISETP.GE.AND P1, PT, R5, R12, PT ;  /* 0x0000000c0500720c */ /* 0x000fc80003f26270 */
[----:B------:R-:W-:Y:S01]  /*13b0*/  ISETP.GE.OR P1, PT, R7, R6, P1 ;  /* 0x000000060700720c */ /* 0x000fe20000f26670 */
[----:B------:R-:W-:-:S05]  /*13c0*/  IMAD.HI.U32 R6, R5, R2, RZ ;  /* 0x0000000205067227 */ /* 0x000fca00078e00ff */
[----:B------:R-:W-:-:S04]  /*13d0*/  SHF.R.U32.HI R6, RZ, R3, R6 ;  /* 0x00000003ff067219 */ /* 0x000fc80000011606 */
[----:B------:R-:W-:-:S03]  /*13e0*/  SEL R6, R5, R6, !P0 ;  /* 0x0000000605067207 */ /* 0x000fc60004000000 */
[----:B------:R-:W-:Y:S01]  /*13f0*/  @!P1 IMAD.HI.U32 R8, R7, R2, RZ ;  /* 0x0000000207089227 */ /* 0x000fe200078e00ff */
[----:B------:R-:W-:-:S04]  /*1400*/  IADD3 R2, PT, PT, -R6, RZ, RZ ;  /* 0x000000ff06027210 */ /* 0x000fc80007ffe1ff */
[----:B------:R-:W-:Y:S01]  /*1410*/  @!P1 SHF.R.U32.HI R8, RZ, R3, R8 ;  /* 0x00000003ff089219 */ /* 0x000fe20000011608 */
[----:B------:R-:W-:-:S03]  /*1420*/  IMAD R2, R9, R2, R5 ;  /* 0x0000000209027224 */ /* 0x000fc600078e0205 */
[----:B------:R-:W-:-:S05]  /*1430*/  @!P1 SEL R3, R7, R8, !P0 ;  /* 0x0000000807039207 */ /* 0x000fca0004000000 */
[--C-:B------:R-:W-:Y:S02]  /*1440*/  @!P1 IMAD.IADD R6, R6, 0x1, -R3.reuse ;  /* 0x0000000106069824 */ /* 0x100fe400078e0a03 */
[----:B------:R-:W-:Y:S01]  /*1450*/  @!P1 IMAD R3, R2, R11, R3 ;  /* 0x0000000b02039224 */ /* 0x000fe200078e0203 */
[----:B------:R-:W-:Y:S01]  /*1460*/  IADD3 R2, PT, PT, -R7, RZ, RZ ;  /* 0x000000ff07027210 */ /* 0x000fe20007ffe1ff */
[----:B------:R-:W-:Y:S02]  /*1470*/  @!P1 IMAD R5, R6, R9, R7 ;  /* 0x0000000906059224 */ /* 0x000fe400078e0207 */
[----:B------:R-:W-:Y:S02]  /*1480*/  @!P1 IMAD.MOV.U32 R7, RZ, RZ, R3 ;  /* 0x000000ffff079224 */ /* 0x000fe400078e0003 */
[----:B------:R-:W-:Y:S02]  /*1490*/  IMAD R2, R10, R2, R21 ;  /* 0x000000020a027224 */ /* 0x000fe400078e0215 */
[----:B------:R-:W-:-:S02]  /*14a0*/  IMAD R20, R5, R4, R13 ;  /* 0x0000000405147224 */ /* 0x000fc400078e020d */
[----:B------:R-:W-:Y:S02]  /*14b0*/  IMAD R21, R7, R10, R2 ;  /* 0x0000000a07157224 */ /* 0x000fe400078e0202 */
.L_x_16:
[----:B------:R-:W1:Y:S01]  /*14c0*/  LDCU UR4, c[0x0][0xb30] ;  /* 0x00016600ff0477ac */ /* 0x000e620008000800 */
[----:B------:R-:W2:Y:S08]  /*14d0*/  S2UR UR37, SR_CgaCtaId ;  /* 0x00000000002579c3 */ /* 0x000eb00000008800 */
[----:B------:R-:W3:Y:S01]  /*14e0*/  LDC R40, c[0x0][0xb24] ;  /* 0x0002c900ff287b82 */ /* 0x000ee20000000800 */
[----:B-1----:R-:W-:-:S09]  /*14f0*/  UISETP.NE.AND UP1, UPT, UR4, 0x1, UPT ;  /* 0x000000010400788c */ /* 0x002fd2000bf25270 */
[----:B--2---:R-:W-:Y:S05]  /*1500*/  BRA.U UP1, `(.L_x_17) ;  /* 0x0000000101407547 */ /* 0x004fea000b800000 */
[----:B------:R-:W1:Y:S08]  /*1510*/  LDC.64 R4, c[0x0][0xb10] ;  /* 0x0002c400ff047b82 */ /* 0x000e700000000a00 */
[----:B------:R-:W2:Y:S08]  /*1520*/  LDC.64 R2, c[0x0][0xb18] ;  /* 0x0002c600ff027b82 */ /* 0x000eb00000000a00 */
[----:B------:R-:W4:Y:S08]  /*1530*/  LDC R6, c[0x0][0xb20] ;  /* 0x0002c800ff067b82 */ /* 0x000f300000000800 */
[----:B------:R-:W3:Y:S01]  /*1540*/  LDC R8, c[0x0][0xb0c] ;  /* 0x0002c300ff087b82 */ /* 0x000ee20000000800 */
[----:B-1----:R-:W-:-:S05]  /*1550*/  IMAD.HI.U32 R4, R21, R4, RZ ;  /* 0x0000000415047227 */ /* 0x002fca00078e00ff */
[----:B------:R-:W-:Y:S01]  /*1560*/  SHF.R.U32.HI R4, RZ, R5, R4 ;  /* 0x00000005ff047219 */ /* 0x000fe20000011604 */
[----:B--2---:R-:W-:Y:S01]  /*1570*/  IMAD.HI.U32 R3, R20, R3, RZ ;  /* 0x0000000314037227 */ /* 0x004fe200078e00ff */
[----:B------:R-:W-:-:S04]  /*1580*/  ISETP.NE.AND P0, PT, R2, 0x1, PT ;  /* 0x000000010200780c */ /* 0x000fc80003f05270 */
[----:B----4-:R-:W-:-:S04]  /*1590*/  SHF.R.U32.HI R3, RZ, R6, R3 ;  /* 0x00000006ff037219 */ /* 0x010fc80000011603 */
[----:B------:R-:W-:Y:S02]  /*15a0*/  SEL R3, R20, R3, !P0 ;  /* 0x0000000314037207 */ /* 0x000fe40004000000 */
[----:B---3--:R-:W-:-:S04]  /*15b0*/  ISETP.NE.AND P1, PT, R8, 0x1, PT ;  /* 0x000000010800780c */ /* 0x008fc80003f25270 */
[----:B------:R-:W-:-:S05]  /*15c0*/  SEL R4, R21, R4, !P1 ;  /* 0x0000000415047207 */ /* 0x000fca0004800000 */
[----:B------:R-:W-:Y:S02]  /*15d0*/  IMAD.IADD R5, R3, 0x1, -R4 ;  /* 0x0000000103057824 */ /* 0x000fe400078e0a04 */
[----:B------:R-:W-:Y:S02]  /*15e0*/  IMAD.IADD R3, R4, 0x1, -R3 ;  /* 0x0000000104037824 */ /* 0x000fe400078e0a03 */
[----:B------:R-:W-:Y:S02]  /*15f0*/  IMAD R21, R5, R8, R21 ;  /* 0x0000000805157224 */ /* 0x000fe400078e0215 */
[----:B------:R-:W-:-:S07]  /*1600*/  IMAD R20, R3, R2, R20 ;  /* 0x0000000203147224 */ /* 0x000fce00078e0214 */
.L_x_17:
[----:B------:R-:W-:Y:S01]  /*1610*/  BAR.SYNC.DEFER_BLOCKING 0x0 ;  /* 0x0000000000007b1d */ /* 0x000fe20000010000 */
[----:B------:R-:W-:Y:S01]  /*1620*/  UISETP.NE.AND UP1, UPT, UR8, 0x2, UPT ;  /* 0x000000020800788c */ /* 0x000fe2000bf25270 */
[----:B------:R-:W-:Y:S02]  /*1630*/  ISETP.NE.OR P5, PT, R0, 0x2, !P5 ;  /* 0x000000020000780c */ /* 0x000fe40006fa5670 */
[----:B------:R-:W-:-:S06]  /*1640*/  LOP3.LUT R2, R101, 0x1f, RZ, 0xc0, !PT ;  /* 0x0000001f65027812 */ /* 0x000fcc00078ec0ff */
[----:B------:R-:W-:Y:S05]  /*1650*/  BRA.U UP1, `(.L_x_18) ;  /* 0x0000001d01507547 */ /* 0x000fea000b800000 */
[----:B------:R-:W1:Y:S01]  /*1660*/  LDCU UR15, c[0x0][0x38c] ;  /* 0x00007180ff0f77ac */ /* 0x000e620008000800 */
[----:B------:R-:W2:Y:S01]  /*1670*/  LDC R9, c[0x0][0x370] ;  /* 0x0000dc00ff097b82 */ /* 0x000ea20000000800 */
[----:B------:R-:W-:Y:S01]  /*1680*/  PLOP3.LUT P1, PT, PT, PT, UP2, 0x80, 0x8 ;  /* 0x000000000008781c */ /* 0x000fe20003f2f028 */
[----:B------:R-:W-:Y:S01]  /*1690*/  IMAD.MOV.U32 R15, RZ, RZ, 0x1 ;  /* 0x00000001ff0f7424 */ /* 0x000fe200078e00ff */
[----:B------:R-:W-:Y:S01]  /*16a0*/  ISETP.EQ.OR P4, PT, R2, RZ, P5 ;  /* 0x000000ff0200720c */ /* 0x000fe20002f82670 */
[----:B------:R-:W-:Y:S01]  /*16b0*/  IMAD.MOV.U32 R14, RZ, RZ, RZ ;  /* 0x000000ffff0e7224 */ /* 0x000fe200078e00ff */
[----:B------:R-:W-:Y:S02]  /*16c0*/  PLOP3.LUT P1, PT, P1, PT, PT, 0x8, 0x80 ;  /* 0x000000000080781c */ /* 0x000fe40000f2e170 */
[----:B------:R-:W-:Y:S01]  /*16d0*/  CS2R R12, SRZ ;  /* 0x00000000000c7805 */ /* 0x000fe2000001ff00 */
[----:B------:R-:W-:Y:S01]  /*16e0*/  IMAD.MOV.U32 R10, RZ, RZ, 0x1 ;  /* 0x00000001ff0a7424 */ /* 0x000fe200078e00ff */
[----:B------:R-:W4:Y:S01]  /*16f0*/  LDC R0, c[0x0][0x374] ;  /* 0x0000dd00ff007b82 */ /* 0x000f220000000800 */
[----:B------:R-:W2:Y:S01]  /*1700*/  LDCU.64 UR24, c[0x0][0x348] ;  /* 0x00006900ff1877ac */ /* 0x000ea20008000a00 */
[----:B------:R-:W-:Y:S01]  /*1710*/  UMOV UR13, URZ ;  /* 0x000000ff000d7c82 */ /* 0x000fe20008000000 */
[----:B-1----:R-:W-:-:S04]  /*1720*/  UIADD3 UR5, UPT, UPT, UR15, 0x1f, URZ ;  /* 0x0000001f0f057890 */ /* 0x002fc8000fffe0ff */
[----:B------:R-:W-:-:S04]  /*1730*/  USHF.R.S32.HI UR4, URZ, 0x1f, UR5 ;  /* 0x0000001fff047899 */ /* 0x000fc80008011405 */
[----:B------:R-:W-:-:S04]  /*1740*/  ULEA.HI UR4, UR4, UR5, URZ, 0x5 ;  /* 0x0000000504047291 */ /* 0x000fc8000f8f28ff */
[----:B------:R-:W-:Y:S02]  /*1750*/  USHF.R.S32.HI UR22, URZ, 0x5, UR4 ;  /* 0x00000005ff167899 */ /* 0x000fe40008011404 */
[----:B------:R-:W-:Y:S02]  /*1760*/  UIADD3 UR4, UPT, UPT, UR15, -0x1, URZ ;  /* 0xffffffff0f047890 */ /* 0x000fe4000fffe0ff */
[----:B------:R-:W-:Y:S02]  /*1770*/  UISETP.LT.U32.AND UP0, UPT, UR22, 0x19, UPT ;  /* 0x000000191600788c */ /* 0x000fe4000bf01070 */
[----:B------:R-:W-:Y:S02]  /*1780*/  UISETP.GE.U32.AND UP1, UPT, UR4, -0x3f, UPT ;  /* 0xffffffc10400788c */ /* 0x000fe4000bf26070 */
[----:B------:R-:W-:Y:S02]  /*1790*/  USEL UR21, UR22, 0x19, UP0 ;  /* 0x0000001916157887 */ /* 0x000fe40008000000 */
[----:B------:R-:W-:-:S02]  /*17a0*/  UIADD3 UR15, UPT, UPT, UR15, 0x3e, URZ ;  /* 0x0000003e0f0f7890 */ /* 0x000fc4000fffe0ff */
[----:B------:R-:W-:Y:S02]  /*17b0*/  UIADD3 UR7, UPT, UPT, UR21, -0x1, URZ ;  /* 0xffffffff15077890 */ /* 0x000fe4000fffe0ff */
[----:B------:R-:W-:-:S03]  /*17c0*/  UIADD3 UR14, UPT, UPT, UR22, -UR21, URZ ;  /* 0x80000015160e7290 */ /* 0x000fc6000fffe0ff */
[----:B------:R-:W-:-:S04]  /*17d0*/  @UP1 UIADD3 UR7, UPT, UPT, UR21, URZ, URZ ;  /* 0x000000ff15071290 */ /* 0x000fc8000fffe0ff */
[----:B--2---:R-:W-:-:S12]  /*17e0*/  UIADD3 UR7, UPT, UPT, UR7, 0x1, URZ ;  /* 0x0000000107077890 */ /* 0x004fd8000fffe0ff */
.L_x_36:
[----:B------:R-:W-:Y:S01]  /*17f0*/  UISETP.NE.AND UP0, UPT, UR37, URZ, UPT ;  /* 0x000000ff2500728c */ /* 0x000fe2000bf05270 */
[----:B------:R-:W1:Y:S08]  /*1800*/  S2UR UR37, SR_CgaCtaId ;  /* 0x00000000002579c3 */ /* 0x000e700000008800 */
[----:B------:R-:W-:Y:S05]  /*1810*/  BRA.U UP0, `(.L_x_19) ;  /* 0x0000000100347547 */ /* 0x000fea000b800000 */
[----:B------:R-:W2:Y:S01]  /*1820*/  S2R R2, SR_CgaCtaId ;  /* 0x0000000000027919 */ /* 0x000ea20000008800 */
[----:B------:R-:W-:-:S04]  /*1830*/  MOV R3, 0x400 ;  /* 0x0000040000037802 */ /* 0x000fc80000000f00 */
[----:B--2---:R-:W-:Y:S02]  /*1840*/  LEA R3, R2, R3, 0x18 ;  /* 0x0000000302037211 */ /* 0x004fe400078ec0ff */
[----:B------:R-:W-:-:S03]  /*1850*/  SHF.L.U32 R2, R10, 0x1f, RZ ;  /* 0x0000001f0a027819 */ /* 0x000fc600000006ff */
[----:B------:R-:W-:-:S04]  /*1860*/  IMAD R3, R12, 0x8, R3 ;  /* 0x000000080c037824 */ /* 0x000fc800078e0203 */
[----:B------:R-:W2:Y:S02]  /*1870*/  SYNCS.PHASECHK.TRANS64.TRYWAIT P0, [R3+URZ+0x240], R2 ;  /* 0x00024002030075a7 */ /* 0x000ea400080011ff */
[----:B--2---:R-:W-:Y:S05]  /*1880*/  @!P0 BRA `(.L_x_20) ;  /* 0x0000007400e88947 */ /* 0x004fea0003800000 */
.L_x_142:
[----:B------:R-:W-:Y:S01]  /*1890*/  VIADD R12, R12, 0x1 ;  /* 0x000000010c0c7836 */ /* 0x000fe20000000000 */
[----:B------:R2:W-:Y:S04]  /*18a0*/  SYNCS.ARRIVE.TRANS64.A1T0 RZ, [R3+URZ+0x230], RZ ;  /* 0x000230ff03ff79a7 */ /* 0x0005e800081000ff */
[----:B------:R-:W-:-:S04]  /*18b0*/  ISETP.NE.AND P0, PT, R12, 0x2, PT ;  /* 0x000000020c00780c */ /* 0x000fc80003f05270 */
[----:B------:R-:W-:Y:S02]  /*18c0*/  SEL R12, R12, RZ, P0 ;  /* 0x000000ff0c0c7207 */ /* 0x000fe40000000000 */
[----:B--2---:R-:W-:-:S04]  /*18d0*/  SEL R3, RZ, 0x1, P0 ;  /* 0x00000001ff037807 */ /* 0x004fc80000000000 */
[----:B------:R-:W-:-:S07]  /*18e0*/  LOP3.LUT R10, R10, R3, RZ, 0x3c, !PT ;  /* 0x000000030a0a7212 */ /* 0x000fce00078e3cff */
.L_x_19:
[----:B------:R-:W-:Y:S01]  /*18f0*/  UMOV UR4, 0x400 ;  /* 0x0000040000047882 */ /* 0x000fe20000000000 */
[----:B------:R-:W-:Y:S01]  /*1900*/  SHF.L.U32 R2, R15, 0x1f, RZ ;  /* 0x0000001f0f027819 */ /* 0x000fe200000006ff */
[----:B-1----:R-:W-:Y:S01]  /*1910*/  ULEA UR4, UR37, UR4, 0x18 ;  /* 0x0000000425047291 */ /* 0x002fe2000f8ec0ff */
[----:B------:R-:W-:Y:S01]  /*1920*/  R2UR UR35, R21 ;  /* 0x00000000152372ca */ /* 0x000fe200000e0000 */
[----:B------:R-:W-:Y:S01]  /*1930*/  UISETP.GE.U32.AND UP0, UPT, UR15, 0x3f, UPT ;  /* 0x0000003f0f00788c */ /* 0x000fe2000bf06070 */
[----:B------:R-:W-:Y:S01]  /*1940*/  R2UR UR11, R20 ;  /* 0x00000000140b72ca */ /* 0x000fe200000e0000 */
[----:B------:R-:W-:Y:S01]  /*1950*/  ULEA UR5, UR13, UR4, 0x3 ;  /* 0x000000040d057291 */ /* 0x000fe2000f8e18ff */
[----:B------:R-:W-:-:S08]  /*1960*/  UMOV UR23, URZ ;  /* 0x000000ff00177c82 */ /* 0x000fd00008000000 */
[----:B------:R1:W2:Y:S01]  /*1970*/  SYNCS.PHASECHK.TRANS64.TRYWAIT P0, [UR5+0xc8], R2 ;  /* 0x0000c802ff0075a7 */ /* 0x0002a20008001105 */
[----:B------:R-:W-:Y:S02]  /*1980*/  USHF.L.U32 UR35, UR35, 0x6, URZ ;  /* 0x0000000623237899 */ /* 0x000fe400080006ff */
[----:B------:R-:W-:Y:S01]  /*1990*/  UIMAD UR11, UR11, 0xc0, URZ ;  /* 0x000000c00b0b78a4 */ /* 0x000fe2000f8e02ff */
[----:B------:R-:W-:Y:S11]  /*19a0*/  BRA.U !UP0, `(.L_x_21) ;  /* 0x0000000108a87547 */ /* 0x000ff6000b800000 */
[----:B------:R-:W-:Y:S01]  /*19b0*/  UMOV UR16, URZ ;  /* 0x000000ff00107c82 */ /* 0x000fe20008000000 */
[----:B------:R-:W-:-:S05]  /*19c0*/  UMOV UR6, UR13 ;  /* 0x0000000d00067c82 */ /* 0x000fca0008000000 */
.L_x_26:
[----:B--2---:R-:W-:Y:S01]  /*19d0*/  @!P5 MOV R3, 0x2000 ;  /* 0x000020000003d802 */ /* 0x004fe20000000f00 */
[----:B-1----:R-:W-:Y:S01]  /*19e0*/  ULEA UR33, UR6, UR4, 0x3 ;  /* 0x0000000406217291 */ /* 0x002fe2000f8e18ff */
[----:B--2---:R-:W-:Y:S11]  /*19f0*/  @P0 BRA `(.L_x_22) ;  /* 0x00000000000c0947 */ /* 0x004ff60003800000 */
[----:B------:R-:W-:Y:S04]  /*1a00*/  SHF.L.U32 R5, R15, 0x1f, RZ ;  /* 0x0000001f0f057819 */ /* 0x000fe800000006ff */
[----:B------:R-:W2:Y:S02]  /*1a10*/  SYNCS.PHASECHK.TRANS64.TRYWAIT P0, [UR33+0xc8], R5 ;  /* 0x0000c805ff0075a7 */ /* 0x000ea40008001121 */
[----:B--2---:R-:W-:Y:S05]  /*1a20*/  @!P0 BRA `(.L_x_23) ;  /* 0x0000007400948947 */ /* 0x004fea0003800000 */
.L_x_22:
[----:B------:R2:W-:Y:S01]  /*1a30*/  @!P5 SYNCS.ARRIVE.TRANS64 RZ, [UR33], R3 ;  /* 0x00000003ffffd9a7 */ /* 0x0005e20008000021 */
[----:B------:R-:W-:Y:S04]  /*1a40*/  BSSY.RECONVERGENT B0, `(.L_x_24) ;  /* 0x0000003000007945 */ /* 0x000fe80003800200 */
[----:B------:R-:W-:Y:S05]  /*1a50*/  @P4 BRA `(.L_x_25) ;  /* 0x0000000000044947 */ /* 0x000fea0003800000 */
[----:B------:R-:W-:Y:S05]  /*1a60*/  BPT.TRAP 0x1 ;  /* 0x000000040000795c */ /* 0x000fea0000300000 */
.L_x_25:
[----:B------:R-:W-:Y:S05]  /*1a70*/  BSYNC.RECONVERGENT B0 ;  /* 0x0000000000007941 */ /* 0x000fea0003800200 */
.L_x_24:
[----:B------:R-:W-:Y:S02]  /*1a80*/  UIADD3 UR13, UPT, UPT, UR6, 0x1, URZ ;  /* 0x00000001060d7890 */ /* 0x000fe4000fffe0ff */
[----:B------:R-:W-:Y:S02]  /*1a90*/  UIADD3 UR18, UP1, UPT, UR24, 0x80, URZ ;  /* 0x0000008018127890 */ /* 0x000fe4000ff3e0ff */
[----:B------:R-:W-:Y:S02]  /*1aa0*/  UISETP.NE.AND UP0, UPT, UR13, 0x19, UPT ;  /* 0x000000190d00788c */ /* 0x000fe4000bf05270 */
[----:B------:R-:W-:Y:S02]  /*1ab0*/  ULEA UR32, UR6, UR4, 0xb ;  /* 0x0000000406207291 */ /* 0x000fe4000f8e58ff */
[----:B------:R-:W-:Y:S02]  /*1ac0*/  USEL UR9, URZ, 0x1, UP0 ;  /* 0x00000001ff097887 */ /* 0x000fe40008000000 */
[----:B------:R-:W-:Y:S02]  /*1ad0*/  USEL UR13, UR13, URZ, UP0 ;  /* 0x000000ff0d0d7287 */ /* 0x000fe40008000000 */
[----:B------:R-:W-:Y:S02]  /*1ae0*/  USHF.L.U32 UR34, UR16, 0x5, URZ ;  /* 0x0000000510227899 */ /* 0x000fe400080006ff */
[----:B------:R-:W-:Y:S01]  /*1af0*/  ULEA UR8, UR13, UR4, 0x3 ;  /* 0x000000040d087291 */ /* 0x000fe2000f8e18ff */
[----:B------:R-:W-:Y:S01]  /*1b00*/  LOP3.LUT R15, R15, UR9, RZ, 0x3c, !PT ;  /* 0x000000090f0f7c12 */ /* 0x000fe2000f8e3cff */
[----:B------:R-:W-:Y:S02]  /*1b10*/  UIADD3.X UR19, UPT, UPT, URZ, UR25, URZ, UP1, !UPT ;  /* 0x00000019ff137290 */ /* 0x000fe40008ffe4ff */
[----:B------:R-:W-:Y:S01]  /*1b20*/  UIADD3 UR32, UPT, UPT, UR32, 0x5600, URZ ;  /* 0x0000560020207890 */ /* 0x000fe2000fffe0ff */
[----:B-1----:R-:W-:Y:S01]  /*1b30*/  SHF.L.U32 R2, R15, 0x1f, RZ ;  /* 0x0000001f0f027819 */ /* 0x002fe200000006ff */
[----:B------:R-:W-:Y:S02]  /*1b40*/  UIMAD UR5, UR6, 0x1800, UR4 ;  /* 0x00001800060578a4 */ /* 0x000fe4000f8e0204 */
[----:B------:R-:W-:Y:S01]  /*1b50*/  UIADD3 UR26, UP0, UPT, UR24, 0x180, URZ ;  /* 0x00000180181a7890 */ /* 0x000fe2000ff1e0ff */
[----:B------:R1:W1:Y:S01]  /*1b60*/  SYNCS.PHASECHK.TRANS64.TRYWAIT P0, [UR8+0xc8], R2 ;  /* 0x0000c802ff0075a7 */ /* 0x0002620008001108 */
[----:B------:R-:W-:Y:S01]  /*1b70*/  UMOV UR28, 0x0 ;  /* 0x00000000001c7882 */ /* 0x000fe20000000000 */
[----:B------:R-:W-:Y:S01]  /*1b80*/  UMOV UR29, 0x10000000 ;  /* 0x10000000001d7882 */ /* 0x000fe20000000000 */
[----:B------:R-:W-:Y:S01]  /*1b90*/  UIADD3 UR8, UPT, UPT, UR5, 0x11e00, URZ ;  /* 0x00011e0005087890 */ /* 0x000fe2000fffe0ff */
[----:B------:R1:W-:Y:S01]  /*1ba0*/  UTMALDG.3D [UR32], [UR18], desc[UR28] ;  /* 0x00001c20120075b4 */ /* 0x0003e20008011000 */
[----:B------:R-:W-:Y:S02]  /*1bb0*/  UIADD3.X UR27, UPT, UPT, URZ, UR25, URZ, UP0, !UPT ;  /* 0x00000019ff1b7290 */ /* 0x000fe400087fe4ff */
[----:B------:R-:W-:Y:S01]  /*1bc0*/  UIADD3 UR16, UPT, UPT, UR16, 0x1, URZ ;  /* 0x0000000110107890 */ /* 0x000fe2000fffe0ff */
[----:B------:R-:W-:Y:S01]  /*1bd0*/  UMOV UR12, UR36 ;  /* 0x00000024000c7c82 */ /* 0x000fe20008000000 */
[----:B------:R-:W-:Y:S01]  /*1be0*/  UMOV UR9, UR33 ;  /* 0x0000002100097c82 */ /* 0x000fe20008000000 */
[----:B------:R-:W-:Y:S01]  /*1bf0*/  UMOV UR10, UR34 ;  /* 0x00000022000a7c82 */ /* 0x000fe20008000000 */
[----:B------:R-:W-:Y:S03]  /*1c00*/  UISETP.NE.AND UP0, UPT, UR16, UR7, UPT ;  /* 0x000000071000728c */ /* 0x000fe6000bf05270 */
[----:B------:R1:W-:Y:S01]  /*1c10*/  UTMALDG.3D [UR8], [UR26], desc[UR28] ;  /* 0x00001c081a0075b4 */ /* 0x0003e20008011000 */
[----:B------:R-:W-:Y:S01]  /*1c20*/  UMOV UR23, UR7 ;  /* 0x0000000700177c82 */ /* 0x000fe20008000000 */
[----:B------:R-:W-:Y:S04]  /*1c30*/  UMOV UR6, UR13 ;  /* 0x0000000d00067c82 */ /* 0x000fe80008000000 */
[----:B------:R-:W-:Y:S05]  /*1c40*/  BRA.U UP0, `(.L_x_26) ;  /* 0xfffffffd00607547 */ /* 0x000fea000b83ffff */
.L_x_21:
[----:B------:R-:W-:Y:S01]  /*1c50*/  ULEA UR5, UR13, UR4, 0x3 ;  /* 0x000000040d057291 */ /* 0x000fe2000f8e18ff */
[----:B-1----:R-:W-:Y:S01]  /*1c60*/  SHF.L.U32 R2, R15, 0x1f, RZ ;  /* 0x0000001f0f027819 */ /* 0x002fe200000006ff */
[----:B------:R-:W-:Y:S01]  /*1c70*/  @!P1 SYNCS.ARRIVE.TRANS64.A1T0 RZ, [UR4+0x1c8], RZ ;  /* 0x0001c8ffffff99a7 */ /* 0x000fe20008100004 */
[----:B------:R-:W-:-:S06]  /*1c80*/  UISETP.GT.AND UP0, UPT, UR22, UR21, UPT ;  /* 0x000000151600728c */ /* 0x000fcc000bf04270 */
[----:B--2---:R1:W2:Y:S03]  /*1c90*/  SYNCS.PHASECHK.TRANS64.TRYWAIT P0, [UR5+0xc8], R2 ;  /* 0x0000c802ff0075a7 */ /* 0x0042a60008001105 */
[----:B------:R-:W-:Y:S05]  /*1ca0*/  BRA.U !UP0, `(.L_x_27) ;  /* 0x0000000108ac7547 */ /* 0x000fea000b800000 */
[----:B------:R-:W-:Y:S01]  /*1cb0*/  UIADD3 UR26, UPT, UPT, UR14, UR23, URZ ;  /* 0x000000170e1a7290 */ /* 0x000fe2000fffe0ff */
[----:B------:R-:W-:-:S11]  /*1cc0*/  UMOV UR6, UR13 ;  /* 0x0000000d00067c82 */ /* 0x000fd60008000000 */
.L_x_32:
[----:B--2---:R-:W-:Y:S01]  /*1cd0*/  @!P5 MOV R3, 0x2000 ;  /* 0x000020000003d802 */ /* 0x004fe20000000f00 */
[----:B-1----:R-:W-:Y:S01]  /*1ce0*/  ULEA UR17, UR6, UR4, 0x3 ;  /* 0x0000000406117291 */ /* 0x002fe2000f8e18ff */
[----:B--2---:R-:W-:Y:S11]  /*1cf0*/  @P0 BRA `(.L_x_28) ;  /* 0x00000000000c0947 */ /* 0x004ff60003800000 */
[----:B------:R-:W-:Y:S04]  /*1d00*/  SHF.L.U32 R5, R15, 0x1f, RZ ;  /* 0x0000001f0f057819 */ /* 0x000fe800000006ff */
[----:B------:R-:W2:Y:S02]  /*1d10*/  SYNCS.PHASECHK.TRANS64.TRYWAIT P0, [UR17+0xc8], R5 ;  /* 0x0000c805ff0075a7 */ /* 0x000ea40008001111 */
[----:B--2---:R-:W-:Y:S05]  /*1d20*/  @!P0 BRA `(.L_x_29) ;  /* 0x0000007000ec8947 */ /* 0x004fea0003800000 */
.L_x_28:
[----:B------:R2:W-:Y:S01]  /*1d30*/  @!P5 SYNCS.ARRIVE.TRANS64 RZ, [UR17], R3 ;  /* 0x00000003ffffd9a7 */ /* 0x0005e20008000011 */
[----:B------:R-:W-:Y:S04]  /*1d40*/  BSSY.RECONVERGENT B0, `(.L_x_30) ;  /* 0x0000003000007945 */ /* 0x000fe80003800200 */
[----:B------:R-:W-:Y:S05]  /*1d50*/  @P4 BRA `(.L_x_31) ;  /* 0x0000000000044947 */ /* 0x000fea0003800000 */
[----:B------:R-:W-:Y:S05]  /*1d60*/  BPT.TRAP 0x1 ;  /* 0x000000040000795c */ /* 0x000fea0000300000 */
.L_x_31:
[----:B------:R-:W-:Y:S05]  /*1d70*/  BSYNC.RECONVERGENT B0 ;  /* 0x0000000000007941 */ /* 0x000fea0003800200 */
.L_x_30:
[----:B------:R-:W-:Y:S02]  /*1d80*/  UIADD3 UR13, UPT, UPT, UR6, 0x1, URZ ;  /* 0x00000001060d7890 */ /* 0x000fe4000fffe0ff */
[----:B------:R-:W-:Y:S02]  /*1d90*/  ULEA UR16, UR6, UR4, 0xb ;  /* 0x0000000406107291 */ /* 0x000fe4000f8e58ff */
[----:B------:R-:W-:Y:S02]  /*1da0*/  UISETP.NE.AND UP0, UPT, UR13, 0x19, UPT ;  /* 0x000000190d00788c */ /* 0x000fe4000bf05270 */
[----:B------:R-:W-:Y:S02]  /*1db0*/  UIADD3 UR32, UP1, UPT, UR24, 0x80, URZ ;  /* 0x0000008018207890 */ /* 0x000fe4000ff3e0ff */
[----:B------:R-:W-:Y:S02]  /*1dc0*/  USEL UR9, URZ, 0x1, UP0 ;  /* 0x00000001ff097887 */ /* 0x000fe40008000000 */
[----:B------:R-:W-:Y:S02]  /*1dd0*/  USEL UR13, UR13, URZ, UP0 ;  /* 0x000000ff0d0d7287 */ /* 0x000fe40008000000 */
[----:B------:R-:W-:Y:S02]  /*1de0*/  USHF.L.U32 UR18, UR23, 0x5, URZ ;  /* 0x0000000517127899 */ /* 0x000fe400080006ff */
[----:B------:R-:W-:Y:S01]  /*1df0*/  ULEA UR8, UR13, UR4, 0x3 ;  /* 0x000000040d087291 */ /* 0x000fe2000f8e18ff */
[----:B------:R-:W-:Y:S01]  /*1e00*/  LOP3.LUT R15, R15, UR9, RZ, 0x3c, !PT ;  /* 0x000000090f0f7c12 */ /* 0x000fe2000f8e3cff */
[----:B------:R-:W-:Y:S02]  /*1e10*/  UIADD3 UR16, UPT, UPT, UR16, 0x5600, URZ ;  /* 0x0000560010107890 */ /* 0x000fe4000fffe0ff */
[----:B------:R-:W-:Y:S01]  /*1e20*/  UIADD3.X UR33, UPT, UPT, URZ, UR25, URZ, UP1, !UPT ;  /* 0x00000019ff217290 */ /* 0x000fe20008ffe4ff */
[----:B-1----:R-:W-:Y:S01]  /*1e30*/  SHF.L.U32 R2, R15, 0x1f, RZ ;  /* 0x0000001f0f027819 */ /* 0x002fe200000006ff */
[----:B------:R-:W-:Y:S02]  /*1e40*/  UIMAD UR5, UR6, 0x1800, UR4 ;  /* 0x00001800060578a4 */ /* 0x000fe4000f8e0204 */
[----:B------:R-:W-:Y:S01]  /*1e50*/  UIADD3 UR30, UP0, UPT, UR24, 0x180, URZ ;  /* 0x00000180181e7890 */ /* 0x000fe2000ff1e0ff */
[----:B------:R1:W1:Y:S01]  /*1e60*/  SYNCS.PHASECHK.TRANS64.TRYWAIT P0, [UR8+0xc8], R2 ;  /* 0x0000c802ff0075a7 */ /* 0x0002620008001108 */
[----:B------:R-:W-:Y:S01]  /*1e70*/  UIADD3 UR8, UPT, UPT, UR5, 0x11e00, URZ ;  /* 0x00011e0005087890 */ /* 0x000fe2000fffe0ff */
[----:B------:R-:W-:Y:S01]  /*1e80*/  UMOV UR28, 0x0 ;  /* 0x00000000001c7882 */ /* 0x000fe20000000000 */
[----:B------:R-:W-:Y:S01]  /*1e90*/  UMOV UR29, 0x10000000 ;  /* 0x10000000001d7882 */ /* 0x000fe20000000000 */
[----:B------:R-:W-:Y:S01]  /*1ea0*/  UMOV UR19, UR35 ;  /* 0x0000002300137c82 */ /* 0x000fe20008000000 */
[----:B------:R-:W-:Y:S01]  /*1eb0*/  UMOV UR20, UR36 ;  /* 0x0000002400147c82 */ /* 0x000fe20008000000 */
[----:B------:R-:W-:Y:S01]  /*1ec0*/  UIADD3.X UR31, UPT, UPT, URZ, UR25, URZ, UP0, !UPT ;  /* 0x00000019ff1f7290 */ /* 0x000fe200087fe4ff */
[----:B------:R1:W-:Y:S01]  /*1ed0*/  UTMALDG.3D [UR16], [UR32], desc[UR28] ;  /* 0x00001c10200075b4 */ /* 0x0003e20008011000 */
[----:B------:R-:W-:Y:S01]  /*1ee0*/  UIADD3 UR23, UPT, UPT, UR23, 0x1, URZ ;  /* 0x0000000117177890 */ /* 0x000fe2000fffe0ff */
[----:B------:R-:W-:Y:S01]  /*1ef0*/  UMOV UR12, UR36 ;  /* 0x00000024000c7c82 */ /* 0x000fe20008000000 */
[----:B------:R-:W-:Y:S01]  /*1f00*/  UMOV UR9, UR17 ;  /* 0x0000001100097c82 */ /* 0x000fe20008000000 */
[----:B------:R-:W-:Y:S01]  /*1f10*/  UMOV UR10, UR18 ;  /* 0x00000012000a7c82 */ /* 0x000fe20008000000 */
[----:B------:R-:W-:Y:S03]  /*1f20*/  UISETP.NE.AND UP0, UPT, UR23, UR26, UPT ;  /* 0x0000001a1700728c */ /* 0x000fe6000bf05270 */
[----:B------:R1:W-:Y:S01]  /*1f30*/  UTMALDG.3D [UR8], [UR30], desc[UR28] ;  /* 0x00001c081e0075b4 */ /* 0x0003e20008011000 */
[----:B------:R-:W-:Y:S05]  /*1f40*/  UMOV UR6, UR13 ;  /* 0x0000000d00067c82 */ /* 0x000fea0008000000 */
[----:B------:R-:W-:Y:S05]  /*1f50*/  BRA.U UP0, `(.L_x_32) ;  /* 0xfffffffd005c7547 */ /* 0x000fea000b83ffff */
.L_x_27:
[C---:B-1----:R-:W-:Y:S01]  /*1f60*/  LEA R2, R14.reuse, UR4, 0x3 ;  /* 0x000000040e027c11 */ /* 0x042fe2000f8e18ff */
[----:B------:R-:W-:Y:S01]  /*1f70*/  NOP ;  /* 0x0000000000007918 */ /* 0x000fe20000000000 */
[----:B--2---:R-:W-:Y:S02]  /*1f80*/  SHF.L.U32 R3, R13, 0x1f, RZ ;  /* 0x0000001f0d037819 */ /* 0x004fe400000006ff */
[----:B------:R-:W-:Y:S02]  /*1f90*/  LEA R4, R14, UR4, 0x4 ;  /* 0x000000040e047c11 */ /* 0x000fe4000f8e20ff */
[----:B------:R-:W1:Y:S02]  /*1fa0*/  SYNCS.PHASECHK.TRANS64.TRYWAIT P0, [R2+URZ+0x1d0], R3 ;  /* 0x0001d003020075a7 */ /* 0x000e6400080011ff */
[----:B-1----:R-:W-:Y:S05]  /*1fb0*/  @!P0 BRA `(.L_x_33) ;  /* 0x0000007000608947 */ /* 0x002fea0003800000 */
.L_x_145:
[----:B------:R-:W2:Y:S01]  /*1fc0*/  LDS.128 R4, [R4+0x260] ;  /* 0x0002600004047984 */ /* 0x000ea20000000c00 */
[----:B---3--:R-:W-:Y:S01]  /*1fd0*/  ISETP.GE.AND P0, PT, R40, 0x1, PT ;  /* 0x000000012800780c */ /* 0x008fe20003f06270 */
[----:B-1----:R-:W-:Y:S01]  /*1fe0*/  VIADD R2, R2, 0x1e0 ;  /* 0x000001e002027836 */ /* 0x002fe20000000000 */
[----:B------:R-:W-:Y:S01]  /*1ff0*/  @!PT LDS RZ, [RZ] ;  /* 0x00000000fffff984 */ /* 0x000fe20000000800 */
[----:B------:R-:W-:Y:S01]  /*2000*/  @!PT LDS RZ, [RZ] ;  /* 0x00000000fffff984 */ /* 0x000fe20000000800 */
[----:B------:R-:W-:Y:S01]  /*2010*/  @!PT LDS RZ, [RZ] ;  /* 0x00000000fffff984 */ /* 0x000fe20000000800 */
[----:B------:R-:W-:Y:S01]  /*2020*/  @!PT LDS RZ, [RZ] ;  /* 0x00000000fffff984 */ /* 0x000fe20000000800 */
[----:B------:R1:W-:Y:S06]  /*2030*/  MEMBAR.ALL.CTA ;  /* 0x0000000000007992 */ /* 0x0003ec0000008000 */
[----:B-1----:R-:W1:Y:S01]  /*2040*/  FENCE.VIEW.ASYNC.S ;  /* 0x00000000000073c6 */ /* 0x002e620000000000 */
[----:B------:R-:W-:-:S04]  /*2050*/  PRMT R2, RZ, 0x654, R2 ;  /* 0x00000654ff027816 */ /* 0x000fc80000000002 */
[----:B-1----:R1:W-:Y:S01]  /*2060*/  SYNCS.ARRIVE.TRANS64.RED.A1T0 RZ, [R2+URZ], RZ ;  /* 0x000000ff02ff79a7 */ /* 0x0023e200081004ff */
[----:B--2---:R-:W-:-:S13]  /*2070*/  LOP3.LUT P2, RZ, R6, 0x1, RZ, 0xc0, !PT ;  /* 0x0000000106ff7812 */ /* 0x004fda000784c0ff */
[----:B------:R-:W-:Y:S01]  /*2080*/  @P2 SHF.R.U32.HI R3, RZ, 0x10, R5 ;  /* 0x00000010ff032819 */ /* 0x000fe20000011605 */
[----:B------:R-:W-:Y:S01]  /*2090*/  VOTEU.ANY UP0, P2 ;  /* 0x0000000000ff7886 */ /* 0x000fe20001000100 */
[----:B------:R-:W-:Y:S02]  /*20a0*/  @P2 MOV R11, R4 ;  /* 0x00000004000b2202 */ /* 0x000fe40000000f00 */
[----:B------:R-:W-:Y:S02]  /*20b0*/  @P2 R2UR.BROADCAST UR5, R3 ;  /* 0x00000000030522ca */ /* 0x000fe400008e0000 */
[----:B------:R-:W-:-:S11]  /*20c0*/  @P2 LOP3.LUT R8, R5, 0xffff, RZ, 0xc0, !PT ;  /* 0x0000ffff05082812 */ /* 0x000fd600078ec0ff */
[----:B------:R-:W-:Y:S01]  /*20d0*/  @UP0 UMOV UR36, UR5 ;  /* 0x0000000500240c82 */ /* 0x000fe20008000000 */
[----:B-1----:R-:W-:Y:S05]  /*20e0*/  @!P0 BRA `(.L_x_34) ;  /* 0x0000000000b88947 */ /* 0x002fea0003800000 */
[----:B------:R-:W4:Y:S01]  /*20f0*/  LDC.64 R4, c[0x0][0xb18] ;  /* 0x0002c600ff047b82 */ /* 0x000f220000000a00 */
[----:B------:R-:W-:-:S07]  /*2100*/  ISETP.NE.AND P3, PT, R40, 0x1, PT ;  /* 0x000000012800780c */ /* 0x000fce0003f65270 */
[----:B------:R-:W1:Y:S08]  /*2110*/  LDC.64 R6, c[0x0][0xb10] ;  /* 0x0002c400ff067b82 */ /* 0x000e700000000a00 */
[----:B------:R-:W2:Y:S08]  /*2120*/  LDC R16, c[0x0][0xb20] ;  /* 0x0002c800ff107b82 */ /* 0x000eb00000000800 */
[----:B------:R-:W3:Y:S01]  /*2130*/  LDC R18, c[0x0][0xb0c] ;  /* 0x0002c300ff127b82 */ /* 0x000ee20000000800 */
[----:B----4-:R-:W-:Y:S01]  /*2140*/  IMAD.HI.U32 R17, R0, R5, RZ ;  /* 0x0000000500117227 */ /* 0x010fe200078e00ff */
[----:B------:R-:W-:-:S03]  /*2150*/  ISETP.NE.AND P0, PT, R4, 0x1, PT ;  /* 0x000000010400780c */ /* 0x000fc60003f05270 */
[----:B------:R-:W-:-:S03]  /*2160*/  IMAD.HI.U32 R5, R8, R5, RZ ;  /* 0x0000000508057227 */ /* 0x000fc600078e00ff */
[----:B------:R-:W4:Y:S01]  /*2170*/  LDC.64 R2, c[0x0][0xb28] ;  /* 0x0002ca00ff027b82 */ /* 0x000f220000000a00 */
[----:B-1----:R-:W-:-:S04]  /*2180*/  IMAD.HI.U32 R20, R9, R6, RZ ;  /* 0x0000000609147227 */ /* 0x002fc800078e00ff */
[----:B------:R-:W-:Y:S01]  /*2190*/  IMAD.HI.U32 R22, R11, R6, RZ ;  /* 0x000000060b167227 */ /* 0x000fe200078e00ff */
[----:B------:R-:W-:Y:S02]  /*21a0*/  SHF.R.U32.HI R20, RZ, R7, R20 ;  /* 0x00000007ff147219 */ /* 0x000fe40000011614 */
[-C--:B--2---:R-:W-:Y:S02]  /*21b0*/  SHF.R.U32.HI R17, RZ, R16.reuse, R17 ;  /* 0x00000010ff117219 */ /* 0x084fe40000011611 */
[----:B------:R-:W-:Y:S02]  /*21c0*/  SHF.R.U32.HI R5, RZ, R16, R5 ;  /* 0x00000010ff057219 */ /* 0x000fe40000011605 */
[----:B------:R-:W-:Y:S02]  /*21d0*/  SEL R17, R0, R17, !P0 ;  /* 0x0000001100117207 */ /* 0x000fe40004000000 */
[----:B------:R-:W-:Y:S02]  /*21e0*/  SHF.R.U32.HI R22, RZ, R7, R22 ;  /* 0x00000007ff167219 */ /* 0x000fe40000011616 */
[----:B---3--:R-:W-:-:S02]  /*21f0*/  ISETP.NE.AND P1, PT, R18, 0x1, PT ;  /* 0x000000011200780c */ /* 0x008fc40003f25270 */
[----:B------:R-:W-:Y:S02]  /*2200*/  SEL R5, R8, R5, !P0 ;  /* 0x0000000508057207 */ /* 0x000fe40004000000 */
[----:B------:R-:W-:Y:S02]  /*2210*/  SEL R19, R9, R20, !P1 ;  /* 0x0000001409137207 */ /* 0x000fe40004800000 */
[----:B------:R-:W-:Y:S01]  /*2220*/  SEL R7, R11, R22, !P1 ;  /* 0x000000160b077207 */ /* 0x000fe20004800000 */
[----:B----4-:R-:W-:-:S04]  /*2230*/  IMAD.HI.U32 R20, R17, R2, RZ ;  /* 0x0000000211147227 */ /* 0x010fc800078e00ff */
[----:B------:R-:W-:Y:S01]  /*2240*/  IMAD.HI.U32 R6, R19, R2, RZ ;  /* 0x0000000213067227 */ /* 0x000fe200078e00ff */
[----:B------:R-:W-:-:S04]  /*2250*/  @P3 SHF.R.U32.HI R17, RZ, R3, R20 ;  /* 0x00000003ff113219 */ /* 0x000fc80000011614 */
[----:B------:R-:W-:Y:S01]  /*2260*/  @P3 SHF.R.U32.HI R19, RZ, R3, R6 ;  /* 0x00000003ff133219 */ /* 0x000fe20000011606 */
[----:B------:R-:W-:-:S04]  /*2270*/  IMAD R17, R40, R17, RZ ;  /* 0x0000001128117224 */ /* 0x000fc800078e02ff */
[----:B------:R-:W-:Y:S01]  /*2280*/  IMAD R6, R40, R19, RZ ;  /* 0x0000001328067224 */ /* 0x000fe200078e02ff */
[C---:B------:R-:W-:Y:S02]  /*2290*/  ISETP.GE.AND P0, PT, R5.reuse, R17, PT ;  /* 0x000000110500720c */ /* 0x040fe40003f06270 */
[----:B------:R-:W-:Y:S02]  /*22a0*/  IADD3 R17, PT, PT, -R5, RZ, RZ ;  /* 0x000000ff05117210 */ /* 0x000fe40007ffe1ff */
[----:B------:R-:W-:Y:S01]  /*22b0*/  ISETP.GE.OR P0, PT, R7, R6, P0 ;  /* 0x000000060700720c */ /* 0x000fe20000706670 */
[----:B------:R-:W-:-:S04]  /*22c0*/  IMAD.HI.U32 R6, R5, R2, RZ ;  /* 0x0000000205067227 */ /* 0x000fc800078e00ff */
[----:B------:R-:W-:Y:S01]  /*22d0*/  IMAD R8, R4, R17, R8 ;  /* 0x0000001104087224 */ /* 0x000fe200078e0208 */
[----:B------:R-:W-:-:S04]  /*22e0*/  SHF.R.U32.HI R6, RZ, R3, R6 ;  /* 0x00000003ff067219 */ /* 0x000fc80000011606 */
[----:B------:R-:W-:-:S03]  /*22f0*/  SEL R6, R5, R6, !P3 ;  /* 0x0000000605067207 */ /* 0x000fc60005800000 */
[----:B------:R-:W-:-:S04]  /*2300*/  @!P0 IMAD.HI.U32 R16, R7, R2, RZ ;  /* 0x0000000207108227 */ /* 0x000fc800078e00ff */
[----:B------:R-:W-:Y:S01]  /*2310*/  IMAD.MOV R2, RZ, RZ, -R6 ;  /* 0x000000ffff027224 */ /* 0x000fe200078e0a06 */
[----:B------:R-:W-:-:S03]  /*2320*/  @!P0 SHF.R.U32.HI R16, RZ, R3, R16 ;  /* 0x00000003ff108219 */ /* 0x000fc60000011610 */
[----:B------:R-:W-:Y:S01]  /*2330*/  IMAD R2, R40, R2, R5 ;  /* 0x0000000228027224 */ /* 0x000fe200078e0205 */
        /* <DEDUP_REMOVED lines=9> */
.L_x_34:
[----:B------:R-:W1:Y:S02]  /*23d0*/  LDCU UR5, c[0x0][0xb30] ;  /* 0x00016600ff0577ac */ /* 0x000e640008000800 */
[----:B-1----:R-:W-:-:S09]  /*23e0*/  UISETP.NE.AND UP0, UPT, UR5, 0x1, UPT ;  /* 0x000000010500788c */ /* 0x002fd2000bf05270 */
[----:B------:R-:W-:Y:S05]  /*23f0*/  BRA.U UP0, `(.L_x_35) ;  /* 0x0000000100407547 */ /* 0x000fea000b800000 */
[----:B------:R-:W1:Y:S08]  /*2400*/  LDC.64 R4, c[0x0][0xb10] ;  /* 0x0002c400ff047b82 */ /* 0x000e700000000a00 */
[----:B------:R-:W2:Y:S08]  /*2410*/  LDC.64 R2, c[0x0][0xb18] ;  /* 0x0002c600ff027b82 */ /* 0x000eb00000000a00 */
[----:B------:R-:W3:Y:S08]  /*2420*/  LDC R6, c[0x0][0xb20] ;  /* 0x0002c800ff067b82 */ /* 0x000ef00000000800 */
[----:B------:R-:W4:Y:S01]  /*2430*/  LDC R16, c[0x0][0xb0c] ;  /* 0x0002c300ff107b82 */ /* 0x000f220000000800 */
[----:B-1----:R-:W-:-:S05]  /*2440*/  IMAD.HI.U32 R4, R11, R4, RZ ;  /* 0x000000040b047227 */ /* 0x002fca00078e00ff */
[----:B------:R-:W-:Y:S01]  /*2450*/  SHF.R.U32.HI R4, RZ, R5, R4 ;  /* 0x00000005ff047219 */ /* 0x000fe20000011604 */
[----:B--2---:R-:W-:Y:S01]  /*2460*/  IMAD.HI.U32 R3, R8, R3, RZ ;  /* 0x0000000308037227 */ /* 0x004fe200078e00ff */
[----:B------:R-:W-:-:S04]  /*2470*/  ISETP.NE.AND P0, PT, R2, 0x1, PT ;  /* 0x000000010200780c */ /* 0x000fc80003f05270 */
[----:B---3--:R-:W-:-:S04]  /*2480*/  SHF.R.U32.HI R3, RZ, R6, R3 ;  /* 0x00000006ff037219 */ /* 0x008fc80000011603 */
[----:B------:R-:W-:Y:S02]  /*2490*/  SEL R3, R8, R3, !P0 ;  /* 0x0000000308037207 */ /* 0x000fe40004000000 */
[----:B----4-:R-:W-:-:S04]  /*24a0*/  ISETP.NE.AND P1, PT, R16, 0x1, PT ;  /* 0x000000011000780c */ /* 0x010fc80003f25270 */
[----:B------:R-:W-:-:S05]  /*24b0*/  SEL R4, R11, R4, !P1 ;  /* 0x000000040b047207 */ /* 0x000fca0004800000 */
[----:B------:R-:W-:Y:S02]  /*24c0*/  IMAD.IADD R5, R3, 0x1, -R4 ;  /* 0x0000000103057824 */ /* 0x000fe400078e0a04 */
[----:B------:R-:W-:Y:S02]  /*24d0*/  IMAD.IADD R3, R4, 0x1, -R3 ;  /* 0x0000000104037824 */ /* 0x000fe400078e0a03 */
[----:B------:R-:W-:Y:S02]  /*24e0*/  IMAD R11, R5, R16, R11 ;  /* 0x00000010050b7224 */ /* 0x000fe400078e020b */
[----:B------:R-:W-:-:S07]  /*24f0*/  IMAD R8, R3, R2, R8 ;  /* 0x0000000203087224 */ /* 0x000fce00078e0208 */
.L_x_35:
[----:B------:R-:W-:Y:S01]  /*2500*/  VIADD R14, R14, 0x1 ;  /* 0x000000010e0e7836 */ /* 0x000fe20000000000 */
[----:B------:R-:W-:Y:S01]  /*2510*/  PLOP3.LUT P1, PT, PT, PT, PT, 0x80, 0x8 ;  /* 0x000000000008781c */ /* 0x000fe20003f2f070 */
[----:B------:R-:W-:Y:S02]  /*2520*/  IMAD.IADD R21, R11, 0x1, R88 ;  /* 0x000000010b157824 */ /* 0x000fe400078e0258 */
[----:B------:R-:W-:Y:S01]  /*2530*/  IMAD.IADD R20, R8, 0x1, R81 ;  /* 0x0000000108147824 */ /* 0x000fe200078e0251 */
[----:B------:R-:W-:-:S04]  /*2540*/  ISETP.NE.AND P0, PT, R14, 0x2, PT ;  /* 0x000000020e00780c */ /* 0x000fc80003f05270 */
[----:B------:R-:W-:Y:S02]  /*2550*/  SEL R2, RZ, 0x1, P0 ;  /* 0x00000001ff027807 */ /* 0x000fe40000000000 */
[----:B------:R-:W-:Y:S02]  /*2560*/  SEL R14, R14, RZ, P0 ;  /* 0x000000ff0e0e7207 */ /* 0x000fe40000000000 */
[----:B------:R-:W-:Y:S01]  /*2570*/  LOP3.LUT R13, R13, R2, RZ, 0x3c, !PT ;  /* 0x000000020d0d7212 */ /* 0x000fe200078e3cff */
[----:B------:R-:W-:Y:S06]  /*2580*/  @P2 BRA `(.L_x_36) ;  /* 0xfffffff000982947 */ /* 0x000fec000383ffff */
[----:B------:R-:W-:Y:S01]  /*2590*/  UIADD3 UR4, UPT, UPT, UR4, 0xc8, URZ ;  /* 0x000000c804047890 */ /* 0x000fe2000fffe0ff */
[----:B------:R-:W-:-:S03]  /*25a0*/  SHF.L.U32 R3, R15, 0x1f, RZ ;  /* 0x0000001f0f037819 */ /* 0x000fc600000006ff */
[----:B------:R-:W-:-:S09]  /*25b0*/  ULEA UR5, UR13, UR4, 0x3 ;  /* 0x000000040d057291 */ /* 0x000fd2000f8e18ff */
[----:B------:R-:W1:Y:S02]  /*25c0*/  SYNCS.PHASECHK.TRANS64.TRYWAIT P0, [UR5], R3 ;  /* 0x00000003ff0075a7 */ /* 0x000e640008001105 */
[----:B-1----:R-:W-:Y:S05]  /*25d0*/  @!P0 BRA `(.L_x_37) ;  /* 0x0000006800ec8947 */ /* 0x002fea0003800000 */
.L_x_147:
[----:B------:R-:W-:-:S04]  /*25e0*/  UIADD3 UR6, UPT, UPT, UR13, 0x1, URZ ;  /* 0x000000010d067890 */ /* 0x000fc8000fffe0ff */
[----:B------:R-:W-:-:S04]  /*25f0*/  UISETP.NE.AND UP0, UPT, UR6, 0x19, UPT ;  /* 0x000000190600788c */ /* 0x000fc8000bf05270 */
[----:B------:R-:W-:Y:S02]  /*2600*/  USEL UR7, URZ, 0x1, UP0 ;  /* 0x00000001ff077887 */ /* 0x000fe40008000000 */
[----:B------:R-:W-:-:S04]  /*2610*/  USEL UR6, UR6, URZ, UP0 ;  /* 0x000000ff06067287 */ /* 0x000fc80008000000 */
[----:B------:R-:W-:Y:S01]  /*2620*/  ULEA UR5, UR6, UR4, 0x3 ;  /* 0x0000000406057291 */ /* 0x000fe2000f8e18ff */
[----:B------:R-:W-:-:S04]  /*2630*/  LOP3.LUT R2, R15, UR7, RZ, 0x3c, !PT ;  /* 0x000000070f027c12 */ /* 0x000fc8000f8e3cff */
[----:B-1----:R-:W-:-:S04]  /*2640*/  SHF.L.U32 R3, R2, 0x1f, RZ ;  /* 0x0000001f02037819 */ /* 0x002fc800000006ff */
[----:B------:R-:W1:Y:S02]  /*2650*/  SYNCS.PHASECHK.TRANS64.TRYWAIT P0, [UR5], R3 ;  /* 0x00000003ff0075a7 */ /* 0x000e640008001105 */
[----:B-1----:R-:W-:Y:S05]  /*2660*/  @!P0 BRA `(.L_x_38) ;  /* 0x0000006800e08947 */ /* 0x002fea0003800000 */
.L_x_149:
        /* <DEDUP_REMOVED lines=9> */
.L_x_151:
        /* <DEDUP_REMOVED lines=9> */
.L_x_153:
        /* <DEDUP_REMOVED lines=9> */
.L_x_155:
        /* <DEDUP_REMOVED lines=9> */
.L_x_157:
        /* <DEDUP_REMOVED lines=9> */
.L_x_159:
        /* <DEDUP_REMOVED lines=9> */
.L_x_161:
        /* <DEDUP_REMOVED lines=9> */
.L_x_163:
        /* <DEDUP_REMOVED lines=9> */
.L_x_165:
        /* <DEDUP_REMOVED lines=9> */
.L_x_167:
        /* <DEDUP_REMOVED lines=9> */
.L_x_169:
        /* <DEDUP_REMOVED lines=9> */
.L_x_171:
        /* <DEDUP_REMOVED lines=9> */
.L_x_173:
        /* <DEDUP_REMOVED lines=9> */
.L_x_175:
        /* <DEDUP_REMOVED lines=9> */
.L_x_177:
        /* <DEDUP_REMOVED lines=9> */
.L_x_179:
        /* <DEDUP_REMOVED lines=9> */
.L_x_181:
        /* <DEDUP_REMOVED lines=9> */
.L_x_183:
        /* <DEDUP_REMOVED lines=9> */
.L_x_185:
        /* <DEDUP_REMOVED lines=9> */
.L_x_187:
        /* <DEDUP_REMOVED lines=9> */
.L_x_189:
        /* <DEDUP_REMOVED lines=9> */
.L_x_191:
        /* <DEDUP_REMOVED lines=9> */
.L_x_193:
[----:B------:R-:W-:-:S04]  /*32d0*/  UIADD3 UR6, UPT, UPT, UR6, 0x1, URZ ;  /* 0x0000000106067890 */ /* 0x000fc8000fffe0ff */
[----:B------:R-:W-:-:S04]  /*32e0*/  UISETP.NE.AND UP0, UPT, UR6, 0x19, UPT ;  /* 0x000000190600788c */ /* 0x000fc8000bf05270 */
[----:B------:R-:W-:Y:S02]  /*32f0*/  USEL UR5, URZ, 0x1, UP0 ;  /* 0x00000001ff057887 */ /* 0x000fe40008000000 */
[----:B------:R-:W-:-:S04]  /*3300*/  USEL UR6, UR6, URZ, UP0 ;  /* 0x000000ff06067287 */ /* 0x000fc80008000000 */
[----:B------:R-:W-:Y:S01]  /*3310*/  ULEA UR6, UR6, UR4, 0x3 ;  /* 0x0000000406067291 */ /* 0x000fe2000f8e18ff */
[----:B-1----:R-:W-:-:S04]  /*3320*/  LOP3.LUT R3, R2, UR5, RZ, 0x3c, !PT ;  /* 0x0000000502037c12 */ /* 0x002fc8000f8e3cff */
[----:B------:R-:W-:Y:S01]  /*3330*/  SHF.L.U32 R3, R3, 0x1f, RZ ;  /* 0x0000001f03037819 */ /* 0x000fe200000006ff */
[----:B----4-:R-:W-:-:S07]  /*3340*/  IMAD.U32 R0, RZ, RZ, UR6 ;  /* 0x00000006ff007e24 */ /* 0x010fce000f8e00ff */
.L_x_61:
[----:B-1----:R1:W2:Y:S02]  /*3350*/  SYNCS.PHASECHK.TRANS64.TRYWAIT P0, [R0+URZ], R3 ;  /* 0x00000003000075a7 */ /* 0x0022a400080011ff */
[----:B--2---:R-:W-:Y:S05]  /*3360*/  @!P0 NANOSLEEP.SYNCS 0x989680 ;  /* 0x009896800000895d */ /* 0x004fea0003900000 */
[----:B------:R-:W2:Y:S02]  /*3370*/  @!P0 SYNCS.PHASECHK.TRANS64 P0, [R0+URZ], R3 ;  /* 0x00000003000085a7 */ /* 0x000ea400080010ff */
[----:B--2---:R-:W-:Y:S05]  /*3380*/  @P0 EXIT ;  /* 0x000000000000094d */ /* 0x004fea0003800000 */
[----:B------:R-:W-:Y:S05]  /*3390*/  BRA `(.L_x_61) ;  /* 0xfffffffc00ec7947 */ /* 0x000fea000383ffff */
.L_x_18:
[----:B------:R-:W-:-:S04]  /*33a0*/  UISETP.NE.AND UP1, UPT, UR37, URZ, UPT ;  /* 0x000000ff2500728c */ /* 0x000fc8000bf25270 */
[----:B------:R-:W-:-:S09]  /*33b0*/  UISETP.NE.OR UP1, UPT, UR8, 0x1, UP1 ;  /* 0x000000010800788c */ /* 0x000fd20008f25670 */
[----:B------:R-:W-:Y:S05]  /*33c0*/  BRA.U UP1, `(.L_x_62) ;  /* 0x0000000501487547 */ /* 0x000fea000b800000 */
[----:B------:R-:W-:Y:S01]  /*33d0*/  ISETP.NE.AND P2, PT, R2, RZ, PT ;  /* 0x000000ff0200720c */ /* 0x000fe20003f45270 */
[----:B------:R-:W-:Y:S01]  /*33e0*/  IMAD.MOV.U32 R12, RZ, RZ, 0x1 ;  /* 0x00000001ff0c7424 */ /* 0x000fe200078e00ff */
[----:B------:R-:W-:Y:S02]  /*33f0*/  CS2R R10, SRZ ;  /* 0x00000000000a7805 */ /* 0x000fe4000001ff00 */
[----:B------:R-:W-:Y:S01]  /*3400*/  CS2R R8, SRZ ;  /* 0x0000000000087805 */ /* 0x000fe2000001ff00 */
[----:B------:R-:W-:Y:S01]  /*3410*/  UMOV UR4, 0x400 ;  /* 0x0000040000047882 */ /* 0x000fe20000000000 */
[----:B------:R-:W-:Y:S01]  /*3420*/  UMOV UR6, URZ ;  /* 0x000000ff00067c82 */ /* 0x000fe20008000000 */
[----:B------:R-:W-:-:S12]  /*3430*/  ULEA UR37, UR37, UR4, 0x18 ;  /* 0x0000000425257291 */ /* 0x000fd8000f8ec0ff */
.L_x_66:
[----:B------:R-:W-:Y:S02]  /*3440*/  LEA R0, R8, UR37, 0x3 ;  /* 0x0000002508007c11 */ /* 0x000fe4000f8e18ff */
[----:B------:R-:W-:-:S03]  /*3450*/  SHF.L.U32 R5, R9, 0x1f, RZ ;  /* 0x0000001f09057819 */ /* 0x000fc600000006ff */
[----:B------:R-:W-:Y:S01]  /*3460*/  VIADD R4, R0, 0x240 ;  /* 0x0000024000047836 */ /* 0x000fe20000000000 */
[----:B------:R-:W1:Y:S02]  /*3470*/  SYNCS.PHASECHK.TRANS64.TRYWAIT P0, [R0+URZ+0x230], R5 ;  /* 0x00023005000075a7 */ /* 0x000e6400080011ff */
[----:B-1----:R-:W-:Y:S05]  /*3480*/  @!P0 BRA `(.L_x_63) ;  /* 0x0000006400808947 */ /* 0x002fea0003800000 */
.L_x_194:
[----:B------:R-:W-:Y:S01]  /*3490*/  ULEA UR5, UR6, UR37, 0x3 ;  /* 0x0000002506057291 */ /* 0x000fe2000f8e18ff */
[----:B------:R-:W-:Y:S02]  /*34a0*/  PRMT R4, RZ, 0x654, R4 ;  /* 0x00000654ff047816 */ /* 0x000fe40000000004 */
[----:B-1----:R-:W-:Y:S01]  /*34b0*/  SHF.L.U32 R5, R12, 0x1f, RZ ;  /* 0x0000001f0c057819 */ /* 0x002fe200000006ff */
[----:B------:R-:W-:Y:S01]  /*34c0*/  UIADD3 UR4, UPT, UPT, UR5, 0x1d0, URZ ;  /* 0x000001d005047890 */ /* 0x000fe2000fffe0ff */
[----:B------:R1:W-:Y:S05]  /*34d0*/  SYNCS.ARRIVE.TRANS64.RED.A1T0 RZ, [R4+URZ], RZ ;  /* 0x000000ff04ff79a7 */ /* 0x0003ea00081004ff */
[----:B------:R-:W-:Y:S01]  /*34e0*/  IMAD.U32 R7, RZ, RZ, UR4 ;  /* 0x00000004ff077e24 */ /* 0x000fe2000f8e00ff */
[----:B------:R-:W2:Y:S04]  /*34f0*/  SYNCS.PHASECHK.TRANS64.TRYWAIT P0, [UR5+0x1e0], R5 ;  /* 0x0001e005ff0075a7 */ /* 0x000ea80008001105 */
[----:B------:R-:W-:Y:S01]  /*3500*/  PRMT R6, R2, 0x654, R7 ;  /* 0x0000065402067816 */ /* 0x000fe20000000007 */
[----:B-1----:R-:W-:Y:S01]  /*3510*/  @!P2 IMAD.MOV.U32 R4, RZ, RZ, 0x10 ;  /* 0x00000010ff04a424 */ /* 0x002fe200078e00ff */
[----:B--2---:R-:W-:Y:S06]  /*3520*/  @!P0 BRA `(.L_x_64) ;  /* 0x00000064006c8947 */ /* 0x004fec0003800000 */
.L_x_196:
[----:B------:R-:W-:Y:S01]  /*3530*/  ULEA UR4, UR6, UR37, 0x4 ;  /* 0x0000002506047291 */ /* 0x000fe2000f8e20ff */
[----:B------:R-:W-:Y:S01]  /*3540*/  SEL R3, R6, R3, !P2 ;  /* 0x0000000306037207 */ /* 0x000fe20005000000 */
[----:B------:R-:W-:Y:S01]  /*3550*/  UIADD3 UR5, UPT, UPT, UR5, 0x1d0, URZ ;  /* 0x000001d005057890 */ /* 0x000fe2000fffe0ff */
[----:B-1----:R-:W-:Y:S01]  /*3560*/  LEA R0, R11, UR37, 0x3 ;  /* 0x000000250b007c11 */ /* 0x002fe2000f8e18ff */
[----:B------:R-:W-:Y:S01]  /*3570*/  UIADD3 UR4, UPT, UPT, UR4, 0x260, URZ ;  /* 0x0000026004047890 */ /* 0x000fe2000fffe0ff */
[----:B------:R-:W-:Y:S01]  /*3580*/  SHF.L.U32 R5, R10, 0x1f, RZ ;  /* 0x0000001f0a057819 */ /* 0x000fe200000006ff */
[----:B------:R1:W-:Y:S01]  /*3590*/  @!P2 SYNCS.ARRIVE.TRANS64.RED RZ, [R3+URZ], R4 ;  /* 0x0000000403ffa9a7 */ /* 0x0003e200080004ff */
[----:B------:R-:W-:Y:S01]  /*35a0*/  UIADD3 UR6, UPT, UPT, UR6, 0x1, URZ ;  /* 0x0000000106067890 */ /* 0x000fe2000fffe0ff */
[----:B------:R-:W-:-:S03]  /*35b0*/  VIADD R8, R8, 0x1 ;  /* 0x0000000108087836 */ /* 0x000fc60000000000 */
[----:B------:R-:W-:Y:S02]  /*35c0*/  UISETP.NE.AND UP0, UPT, UR6, 0x2, UPT ;  /* 0x000000020600788c */ /* 0x000fe4000bf05270 */
[----:B------:R-:W-:Y:S06]  /*35d0*/  UGETNEXTWORKID.BROADCAST [UR4], [UR5] ;  /* 0x00000000040073ca */ /* 0x000fec0008000100 */
[----:B------:R-:W-:Y:S01]  /*35e0*/  USEL UR4, URZ, 0x1, UP0 ;  /* 0x00000001ff047887 */ /* 0x000fe20008000000 */
[----:B------:R-:W-:Y:S01]  /*35f0*/  ISETP.NE.AND P0, PT, R8, 0x2, PT ;  /* 0x000000020800780c */ /* 0x000fe20003f05270 */
[----:B------:R-:W-:Y:S01]  /*3600*/  USEL UR6, UR6, URZ, UP0 ;  /* 0x000000ff06067287 */ /* 0x000fe20008000000 */
[----:B------:R-:W2:Y:S03]  /*3610*/  SYNCS.PHASECHK.TRANS64.TRYWAIT P1, [R0+URZ+0x1d0], R5 ;  /* 0x0001d005000075a7 */ /* 0x000ea600080211ff */
[----:B------:R-:W-:Y:S01]  /*3620*/  LOP3.LUT R12, R12, UR4, RZ, 0x3c, !PT ;  /* 0x000000040c0c7c12 */ /* 0x000fe2000f8e3cff */
[----:B-12---:R-:W-:Y:S07]  /*3630*/  @!P1 BRA `(.L_x_65) ;  /* 0x0000006400409947 */ /* 0x006fee0003800000 */
.L_x_197:
[C---:B------:R-:W-:Y:S01]  /*3640*/  LEA R4, R11.reuse, UR37, 0x4 ;  /* 0x000000250b047c11 */ /* 0x040fe2000f8e20ff */
[----:B-1----:R-:W-:Y:S01]  /*3650*/  VIADD R0, R0, 0x1e0 ;  /* 0x000001e000007836 */ /* 0x002fe20000000000 */
[----:B------:R-:W-:Y:S01]  /*3660*/  SEL R8, R8, RZ, P0 ;  /* 0x000000ff08087207 */ /* 0x000fe20000000000 */
[----:B------:R-:W-:-:S03]  /*3670*/  VIADD R11, R11, 0x1 ;  /* 0x000000010b0b7836 */ /* 0x000fc60000000000 */
[----:B------:R-:W1:Y:S01]  /*3680*/  LDS.128 R4, [R4+0x260] ;  /* 0x0002600004047984 */ /* 0x000e620000000c00 */
[----:B------:R-:W-:Y:S02]  /*3690*/  PRMT R0, RZ, 0x654, R0 ;  /* 0x00000654ff007816 */ /* 0x000fe40000000000 */
[C---:B------:R-:W-:Y:S01]  /*36a0*/  ISETP.NE.AND P1, PT, R11.reuse, 0x2, PT ;  /* 0x000000020b00780c */ /* 0x040fe20003f25270 */
[----:B------:R-:W-:Y:S01]  /*36b0*/  @!PT LDS RZ, [RZ] ;  /* 0x00000000fffff984 */ /* 0x000fe20000000800 */
[----:B------:R-:W-:Y:S01]  /*36c0*/  @!PT LDS RZ, [RZ] ;  /* 0x00000000fffff984 */ /* 0x000fe20000000800 */
[----:B------:R-:W-:Y:S01]  /*36d0*/  @!PT LDS RZ, [RZ] ;  /* 0x00000000fffff984 */ /* 0x000fe20000000800 */
[----:B------:R-:W-:Y:S01]  /*36e0*/  @!PT LDS RZ, [RZ] ;  /* 0x00000000fffff984 */ /* 0x000fe20000000800 */
[----:B------:R2:W-:Y:S06]  /*36f0*/  MEMBAR.ALL.CTA ;  /* 0x0000000000007992 */ /* 0x0005ec0000008000 */
[----:B--2---:R-:W2:Y:S01]  /*3700*/  FENCE.VIEW.ASYNC.S ;  /* 0x00000000000073c6 */ /* 0x004ea20000000000 */
[----:B------:R-:W-:Y:S01]  /*3710*/  SEL R11, R11, RZ, P1 ;  /* 0x000000ff0b0b7207 */ /* 0x000fe20000800000 */
[----:B--2---:R2:W-:Y:S01]  /*3720*/  SYNCS.ARRIVE.TRANS64.RED.A1T0 RZ, [R0+URZ], RZ ;  /* 0x000000ff00ff79a7 */ /* 0x0045e200081004ff */
[----:B-1----:R-:W-:-:S02]  /*3730*/  LOP3.LUT P3, RZ, R6, 0x1, RZ, 0xc0, !PT ;  /* 0x0000000106ff7812 */ /* 0x002fc4000786c0ff */
[----:B------:R-:W-:-:S04]  /*3740*/  SEL R5, RZ, 0x1, P1 ;  /* 0x00000001ff057807 */ /* 0x000fc80000800000 */
[----:B------:R-:W-:Y:S02]  /*3750*/  LOP3.LUT R10, R10, R5, RZ, 0x3c, !PT ;  /* 0x000000050a0a7212 */ /* 0x000fe400078e3cff */
[----:B--2---:R-:W-:-:S04]  /*3760*/  SEL R0, RZ, 0x1, P0 ;  /* 0x00000001ff007807 */ /* 0x004fc80000000000 */
[----:B------:R-:W-:Y:S01]  /*3770*/  LOP3.LUT R9, R9, R0, RZ, 0x3c, !PT ;  /* 0x0000000009097212 */ /* 0x000fe200078e3cff */
[----:B------:R-:W-:Y:S06]  /*3780*/  @P3 BRA `(.L_x_66) ;  /* 0xfffffffc002c3947 */ /* 0x000fec000383ffff */
[----:B------:R-:W-:Y:S01]  /*3790*/  ULEA UR5, UR6, UR37, 0x3 ;  /* 0x0000002506057291 */ /* 0x000fe2000f8e18ff */
[----:B------:R-:W-:-:S08]  /*37a0*/  SHF.L.U32 R3, R12, 0x1f, RZ ;  /* 0x0000001f0c037819 */ /* 0x000fd000000006ff */
[----:B------:R-:W1:Y:S02]  /*37b0*/  SYNCS.PHASECHK.TRANS64 P0, [UR5+0x1e0], R3 ;  /* 0x0001e003ff0075a7 */ /* 0x000e640008001005 */
[----:B-1----:R-:W-:Y:S05]  /*37c0*/  @P0 BRA `(.L_x_67) ;  /* 0x0000000000080947 */ /* 0x002fea0003800000 */
[----:B------:R-:W1:Y:S02]  /*37d0*/  SYNCS.PHASECHK.TRANS64.TRYWAIT P0, [UR5+0x1e0], R3 ;  /* 0x0001e003ff0075a7 */ /* 0x000e640008001105 */
[----:B-1----:R-:W-:Y:S05]  /*37e0*/  @!P0 BRA `(.L_x_68) ;  /* 0x0000006000e88947 */ /* 0x002fea0003800000 */
.L_x_67:
[----:B------:R-:W-:-:S04]  /*37f0*/  UIADD3 UR4, UPT, UPT, UR6, 0x1, URZ ;  /* 0x0000000106047890 */ /* 0x000fc8000fffe0ff */
[----:B------:R-:W-:-:S04]  /*3800*/  UISETP.NE.AND UP0, UPT, UR4, 0x2, UPT ;  /* 0x000000020400788c */ /* 0x000fc8000bf05270 */
[----:B------:R-:W-:Y:S02]  /*3810*/  USEL UR7, URZ, 0x1, UP0 ;  /* 0x00000001ff077887 */ /* 0x000fe40008000000 */
[----:B------:R-:W-:-:S04]  /*3820*/  USEL UR4, UR4, URZ, UP0 ;  /* 0x000000ff04047287 */ /* 0x000fc80008000000 */
[----:B------:R-:W-:Y:S01]  /*3830*/  ULEA UR4, UR4, UR37, 0x3 ;  /* 0x0000002504047291 */ /* 0x000fe2000f8e18ff */
[----:B-1----:R-:W-:-:S04]  /*3840*/  LOP3.LUT R3, R12, UR7, RZ, 0x3c, !PT ;  /* 0x000000070c037c12 */ /* 0x002fc8000f8e3cff */
[----:B------:R-:W-:-:S04]  /*3850*/  SHF.L.U32 R0, R3, 0x1f, RZ ;  /* 0x0000001f03007819 */ /* 0x000fc800000006ff */
[----:B------:R-:W1:Y:S02]  /*3860*/  SYNCS.PHASECHK.TRANS64 P0, [UR4+0x1e0], R0 ;  /* 0x0001e000ff0075a7 */ /* 0x000e640008001004 */
[----:B-1----:R-:W-:Y:S05]  /*3870*/  @P0 EXIT ;  /* 0x000000000000094d */ /* 0x002fea0003800000 */
[----:B------:R-:W-:Y:S02]  /*3880*/  SHF.L.U32 R3, R3, 0x1f, RZ ;  /* 0x0000001f03037819 */ /* 0x000fe400000006ff */
[----:B------:R-:W-:-:S07]  /*3890*/  MOV R0, UR4 ;  /* 0x0000000400007c02 */ /* 0x000fce0008000f00 */
.L_x_69:
[----:B-1----:R1:W2:Y:S02]  /*38a0*/  SYNCS.PHASECHK.TRANS64.TRYWAIT P0, [R0+URZ+0x1e0], R3 ;  /* 0x0001e003000075a7 */ /* 0x0022a400080011ff */
[----:B--2---:R-:W-:Y:S05]  /*38b0*/  @!P0 NANOSLEEP.SYNCS 0x989680 ;  /* 0x009896800000895d */ /* 0x004fea0003900000 */
[----:B------:R-:W2:Y:S02]  /*38c0*/  @!P0 SYNCS.PHASECHK.TRANS64 P0, [R0+URZ+0x1e0], R3 ;  /* 0x0001e003000085a7 */ /* 0x000ea400080010ff */
[----:B--2---:R-:W-:Y:S05]  /*38d0*/  @P0 EXIT ;  /* 0x000000000000094d */ /* 0x004fea0003800000 */
[----:B------:R-:W-:Y:S05]  /*38e0*/  BRA `(.L_x_69) ;  /* 0xfffffffc00ec7947 */ /* 0x000fea000383ffff */
.L_x_62:
[----:B------:R-:W-:-:S09]  /*38f0*/  UISETP.NE.AND UP1, UPT, UR8, URZ, UPT ;  /* 0x000000ff0800728c */ /* 0x000fd2000bf25270 */
[----:B------:R-:W-:Y:S05]  /*3900*/  BRA.U UP1, `(.L_x_70) ;  /* 0x0000000d01747547 */ /* 0x000fea000b800000 */
[----:B------:R-:W-:Y:S01]  /*3910*/  UMOV UR4, 0x40 ;  /* 0x0000004000047882 */ /* 0x000fe20000000000 */
[----:B------:R-:W-:Y:S01]  /*3920*/  NOP ;  /* 0x0000000000007918 */ /* 0x000fe20000000000 */
[----:B------:R-:W-:Y:S01]  /*3930*/  ULEA UR4, UR37, UR4, 0x18 ;  /* 0x0000000425047291 */ /* 0x000fe2000f8ec0ff */
[----:B------:R-:W-:Y:S02]  /*3940*/  UMOV UR5, 0x400 ;  /* 0x0000040000057882 */ /* 0x000fe40000000000 */
[----:B------:R-:W-:-:S06]  /*3950*/  ULEA UR37, UR37, UR5, 0x18 ;  /* 0x0000000525257291 */ /* 0x000fcc000f8ec0ff */
[----:B------:R-:W1:Y:S02]  /*3960*/  LDS.U8 R0, [UR4+0x1c] ;  /* 0x00001c04ff007984 */ /* 0x000e640008000000 */
[----:B-1----:R-:W-:-:S13]  /*3970*/  ISETP.NE.AND P0, PT, R0, RZ, PT ;  /* 0x000000ff0000720c */ /* 0x002fda0003f05270 */
[----:B------:R-:W-:Y:S05]  /*3980*/  @P0 BRA `(.L_x_71) ;  /* 0x0000000000580947 */ /* 0x000fea0003800000 */
[----:B------:R-:W-:-:S13]  /*3990*/  ELECT P0, URZ, PT ;  /* 0x0000000000ff782f */ /* 0x000fda0003800000 */
[----:B------:R-:W-:Y:S05]  /*39a0*/  @!P0 BRA `(.L_x_72) ;  /* 0x0000000000608947 */ /* 0x000fea0003800000 */
[----:B------:R-:W-:Y:S01]  /*39b0*/  UMOV UR5, 0x10 ;  /* 0x0000001000057882 */ /* 0x000fe20000000000 */
[----:B------:R-:W-:Y:S01]  /*39c0*/  HFMA2 R0, -RZ, RZ, 0, 5.9604644775390625e-08 ;  /* 0x00000001ff007431 */ /* 0x000fe200000001ff */
[----:B------:R-:W-:-:S03]  /*39d0*/  MOV R2, 0xffff ;  /* 0x0000ffff00027802 */ /* 0x000fc60000000f00 */
[----:B------:R-:W-:Y:S04]  /*39e0*/  DEPBAR.LE SB1, 0x36 ;  /* 0x00009d800000791a */ /* 0x000fe80000000000 */
[----:B------:R-:W1:Y:S02]  /*39f0*/  UTCATOMSWS.FIND_AND_SET.ALIGN UP0, UR5, UR5 ;  /* 0x00000005000575e3 */ /* 0x000e640008000800 */
[----:B-1----:R-:W-:Y:S01]  /*3a00*/  MOV R3, UR5 ;  /* 0x0000000500037c02 */ /* 0x002fe20008000f00 */
[----:B------:R-:W-:Y:S06]  /*3a10*/  BRA.U UP0, `(.L_x_73) ;  /* 0x0000000100187547 */ /* 0x000fec000b800000 */
.L_x_74:
[----:B------:R-:W-:Y:S05]  /*3a20*/  NANOSLEEP 0x64 ;  /* 0x000000640000795d */ /* 0x000fea0003800000 */
[----:B------:R-:W-:-:S05]  /*3a30*/  UMOV UR5, 0x10 ;  /* 0x0000001000057882 */ /* 0x000fca0000000000 */
[----:B------:R-:W-:Y:S04]  /*3a40*/  DEPBAR.LE SB1, 0x36 ;  /* 0x00009d800000791a */ /* 0x000fe80000000000 */
[----:B------:R-:W1:Y:S02]  /*3a50*/  UTCATOMSWS.FIND_AND_SET.ALIGN UP0, UR5, UR5 ;  /* 0x00000005000575e3 */ /* 0x000e640008000800 */
[----:B-1----:R-:W-:Y:S01]  /*3a60*/  MOV R3, UR5 ;  /* 0x0000000500037c02 */ /* 0x002fe20008000f00 */
[----:B------:R-:W-:Y:S05]  /*3a70*/  BRA.U !UP0, `(.L_x_74) ;  /* 0xfffffffd08e87547 */ /* 0x000fea000b83ffff */
.L_x_73:
[-C--:B------:R-:W-:Y:S02]  /*3a80*/  SHF.L.U32 R2, R2, R3.reuse, RZ ;  /* 0x0000000302027219 */ /* 0x080fe400000006ff */
[----:B------:R-:W-:Y:S01]  /*3a90*/  SHF.L.U32 R0, R0, R3, RZ ;  /* 0x0000000300007219 */ /* 0x000fe200000006ff */
[----:B------:R-:W-:Y:S02]  /*3aa0*/  IMAD.SHL.U32 R3, R3, 0x20, RZ ;  /* 0x0000002003037824 */ /* 0x000fe400078e00ff */
[----:B------:R1:W-:Y:S04]  /*3ab0*/  ATOMS.OR RZ, [UR4+0x14], R2 ;  /* 0x00001402ffff798c */ /* 0x0003e8000b000004 */
[----:B------:R1:W-:Y:S04]  /*3ac0*/  ATOMS.OR RZ, [UR4+0x18], R0 ;  /* 0x00001800ffff798c */ /* 0x0003e8000b000004 */
[----:B------:R1:W-:Y:S01]  /*3ad0*/  STS [UR37+0x280], R3 ;  /* 0x00028003ff007988 */ /* 0x0003e20008000825 */
[----:B------:R-:W-:Y:S05]  /*3ae0*/  BRA `(.L_x_72) ;  /* 0x0000000000107947 */ /* 0x000fea0003800000 */
.L_x_71:
[----:B------:R-:W-:Y:S02]  /*3af0*/  MOV R0, 0xffffffff ;  /* 0xffffffff00007802 */ /* 0x000fe40000000f00 */
[----:B------:R-:W-:-:S03]  /*3b00*/  MOV R2, 0x3b30 ;  /* 0x00003b3000027802 */ /* 0x000fc60000000f00 */
[----:B------:R1:W-:Y:S04]  /*3b10*/  STS [UR37+0x280], R0 ;  /* 0x00028000ff007988 */ /* 0x0003e80008000825 */
[----:B-1-3-5:R-:W-:Y:S05]  /*3b20*/  CALL.REL.NOINC `($__internal_1_$__cuda_sm10x_tcgen05_guardrail_trap_phase_invalid_during_alloc) ;  /* 0x0000006400e87944 */ /* 0x02afea0003c00000 */
.L_x_72:
[----:B------:R-:W-:Y:S05]  /*3b30*/  WARPSYNC.ALL ;  /* 0x0000000000007948 */ /* 0x000fea0003800000 */
[----:B------:R-:W2:Y:S01]  /*3b40*/  S2UR UR9, SR_CgaCtaId ;  /* 0x00000000000979c3 */ /* 0x000ea20000008800 */
[----:B------:R-:W-:Y:S01]  /*3b50*/  UMOV UR4, 0x400 ;  /* 0x0000040000047882 */ /* 0x000fe20000000000 */
[----:B------:R-:W-:-:S06]  /*3b60*/  NOP ;  /* 0x0000000000007918 */ /* 0x000fcc0000000000 */
[----:B------:R-:W-:Y:S06]  /*3b70*/  BAR.ARV 0x6, 0xa0 ;  /* 0x0182800000007b1d */ /* 0x000fec0000002000 */
[----:B------:R-:W4:Y:S01]  /*3b80*/  LDCU UR5, c[0x0][0x38c] ;  /* 0x00007180ff0577ac */ /* 0x000f220008000800 */
[----:B------:R-:W-:Y:S01]  /*3b90*/  IMAD.MOV.U32 R11, RZ, RZ, 0x1 ;  /* 0x00000001ff0b7424 */ /* 0x000fe200078e00ff */
[----:B------:R-:W-:Y:S01]  /*3ba0*/  CS2R R8, SRZ ;  /* 0x0000000000087805 */ /* 0x000fe2000001ff00 */
[----:B------:R-:W-:Y:S01]  /*3bb0*/  IMAD.MOV.U32 R10, RZ, RZ, RZ ;  /* 0x000000ffff0a7224 */ /* 0x000fe200078e00ff */
[----:B------:R-:W-:Y:S01]  /*3bc0*/  UMOV UR11, URZ ;  /* 0x000000ff000b7c82 */ /* 0x000fe20008000000 */
[----:B------:R-:W-:Y:S01]  /*3bd0*/  UMOV UR18, URZ ;  /* 0x000000ff00127c82 */ /* 0x000fe20008000000 */
[----:B------:R-:W-:Y:S01]  /*3be0*/  UMOV UR20, 0x0 ;  /* 0x0000000000147882 */ /* 0x000fe20000000000 */
[----:B------:R-:W-:Y:S01]  /*3bf0*/  UMOV UR21, 0x43004a0 ;  /* 0x043004a000157882 */ /* 0x000fe20000000000 */
[----:B--2---:R-:W-:Y:S01]  /*3c00*/  ULEA UR9, UR9, UR4, 0x18 ;  /* 0x0000000409097291 */ /* 0x004fe2000f8ec0ff */
[----:B------:R-:W2:Y:S03]  /*3c10*/  LDCU UR4, c[0x0][0x38c] ;  /* 0x00007180ff0477ac */ /* 0x000ea60008000800 */
[----:B------:R-:W-:-:S02]  /*3c20*/  UIADD3 UR10, UPT, UPT, UR9, 0x5600, URZ ;  /* 0x00005600090a7890 */ /* 0x000fc4000fffe0ff */
[----:B----4-:R-:W-:-:S03]  /*3c30*/  UISETP.GE.AND UP3, UPT, UR5, 0x1, UPT ;  /* 0x000000010500788c */ /* 0x010fc6000bf66270 */
[----:B-1----:R-:W1:Y:S01]  /*3c40*/  LDS R0, [UR9+0x280] ;  /* 0x00028009ff007984 */ /* 0x002e620008000800 */
[----:B------:R-:W-:-:S04]  /*3c50*/  USHF.R.U32.HI UR10, URZ, 0x4, UR10 ;  /* 0x00000004ff0a7899 */ /* 0x000fc8000801160a */
[----:B------:R-:W-:-:S04]  /*3c60*/  ULOP3.LUT UR10, UR10, 0x3fff, URZ, 0xc0, !UPT ;  /* 0x00003fff0a0a7892 */ /* 0x000fc8000f8ec0ff */
[----:B------:R-:W-:Y:S02]  /*3c70*/  ULOP3.LUT UR10, UR10, 0x10000, URZ, 0xfc, !UPT ;  /* 0x000100000a0a7892 */ /* 0x000fe4000f8efcff */
[----:B--2---:R-:W-:-:S04]  /*3c80*/  UIADD3 UR4, UPT, UPT, UR4, 0x1f, URZ ;  /* 0x0000001f04047890 */ /* 0x004fc8000fffe0ff */
[----:B------:R-:W-:-:S04]  /*3c90*/  USHF.R.S32.HI UR8, URZ, 0x1f, UR4 ;  /* 0x0000001fff087899 */ /* 0x000fc80008011404 */
[----:B------:R-:W-:Y:S02]  /*3ca0*/  ULEA.HI UR8, UR8, UR4, URZ, 0x5 ;  /* 0x0000000408087291 */ /* 0x000fe4000f8f28ff */
[----:B------:R-:W-:Y:S02]  /*3cb0*/  UIADD3 UR4, UPT, UPT, UR9, 0x11e00, URZ ;  /* 0x00011e0009047890 */ /* 0x000fe4000fffe0ff */
[----:B------:R-:W-:Y:S02]  /*3cc0*/  USHF.R.S32.HI UR8, URZ, 0x5, UR8 ;  /* 0x00000005ff087899 */ /* 0x000fe40008011408 */
[----:B------:R-:W-:Y:S02]  /*3cd0*/  USHF.R.U32.HI UR4, URZ, 0x4, UR4 ;  /* 0x00000004ff047899 */ /* 0x000fe40008011604 */
[----:B------:R-:W-:Y:S02]  /*3ce0*/  UISETP.LT.AND UP0, UPT, UR8, 0x1, UPT ;  /* 0x000000010800788c */ /* 0x000fe4000bf01270 */
[----:B------:R-:W-:-:S02]  /*3cf0*/  ULOP3.LUT UR4, UR4, 0x3fff, URZ, 0xc0, !UPT ;  /* 0x00003fff04047892 */ /* 0x000fc4000f8ec0ff */
[----:B------:R-:W-:Y:S02]  /*3d00*/  USEL UR15, UR8, 0x1, !UP0 ;  /* 0x00000001080f7887 */ /* 0x000fe4000c000000 */
[----:B------:R-:W-:Y:S02]  /*3d10*/  ULOP3.LUT UR4, UR4, 0x10000, URZ, 0xfc, !UPT ;  /* 0x0001000004047892 */ /* 0x000fe4000f8efcff */
[----:B------:R-:W-:Y:S01]  /*3d20*/  UIADD3 UR15, UPT, UPT, -UR15, URZ, URZ ;  /* 0x000000ff0f0f7290 */ /* 0x000fe2000fffe1ff */
[----:B-1----:R-:W-:-:S15]  /*3d30*/  R2UR UR12, R0 ;  /* 0x00000000000c72ca */ /* 0x002fde00000e0000 */
.L_x_81:
[----:B------:R-:W-:Y:S02]  /*3d40*/  LEA R0, R10, UR9, 0x3 ;  /* 0x000000090a007c11 */ /* 0x000fe4000f8e18ff */
[----:B------:R-:W-:Y:S02]  /*3d50*/  SHF.L.U32 R5, R9, 0x1f, RZ ;  /* 0x0000001f09057819 */ /* 0x000fe400000006ff */
[----:B------:R-:W-:Y:S01]  /*3d60*/  PLOP3.LUT P0, PT, PT, PT, UP3, 0x80, 0x8 ;  /* 0x000000000008781c */ /* 0x000fe20003f0f038 */
[----:B------:R-:W-:Y:S01]  /*3d70*/  VIADD R3, R0, 0x1e0 ;  /* 0x000001e000037836 */ /* 0x000fe20000000000 */
[----:B-1----:R-:W1:Y:S02]  /*3d80*/  SYNCS.PHASECHK.TRANS64.TRYWAIT P1, [R0+URZ+0x1d0], R5 ;  /* 0x0001d005000075a7 */ /* 0x002e6400080211ff */
[----:B-1--4-:R-:W-:Y:S09]  /*3d90*/  @!P1 BRA `(.L_x_75) ;  /* 0x0000005c00949947 */ /* 0x012ff20003800000 */
.L_x_199:
[----:B------:R-:W-:Y:S01]  /*3da0*/  LEA R4, R10, UR9, 0x4 ;  /* 0x000000090a047c11 */ /* 0x000fe2000f8e20ff */
[----:B------:R-:W-:Y:S01]  /*3db0*/  @UP3 ULEA UR5, UR18, UR9, 0x3 ;  /* 0x0000000912053291 */ /* 0x000fe2000f8e18ff */
[----:B------:R-:W-:Y:S01]  /*3dc0*/  PLOP3.LUT P2, PT, PT, PT, PT, 0x80, 0x8 ;  /* 0x000000000008781c */ /* 0x000fe20003f4f070 */
[----:B------:R-:W-:Y:S01]  /*3dd0*/  ULEA UR14, UR11, UR9, 0x3 ;  /* 0x000000090b0e7291 */ /* 0x000fe2000f8e18ff */
[----:B------:R-:W-:Y:S02]  /*3de0*/  PRMT R3, RZ, 0x654, R3 ;  /* 0x00000654ff037816 */ /* 0x000fe40000000003 */
[----:B-1----:R-:W1:Y:S01]  /*3df0*/  LDS.128 R4, [R4+0x260] ;  /* 0x0002600004047984 */ /* 0x002e620000000c00 */
[----:B------:R-:W-:Y:S02]  /*3e00*/  @P0 SHF.L.U32 R2, R8, 0x1f, RZ ;  /* 0x0000001f08020819 */ /* 0x000fe400000006ff */
[----:B------:R-:W-:Y:S01]  /*3e10*/  SHF.L.U32 R0, R11, 0x1f, RZ ;  /* 0x0000001f0b007819 */ /* 0x000fe200000006ff */
[----:B------:R-:W-:Y:S01]  /*3e20*/  @!PT LDS RZ, [RZ] ;  /* 0x00000000fffff984 */ /* 0x000fe20000000800 */
[----:B------:R-:W-:Y:S01]  /*3e30*/  @!PT LDS RZ, [RZ] ;  /* 0x00000000fffff984 */ /* 0x000fe20000000800 */
[----:B------:R-:W-:Y:S01]  /*3e40*/  @!PT LDS RZ, [RZ] ;  /* 0x00000000fffff984 */ /* 0x000fe20000000800 */
[----:B------:R-:W-:Y:S01]  /*3e50*/  @!PT LDS RZ, [RZ] ;  /* 0x00000000fffff984 */ /* 0x000fe20000000800 */
[----:B------:R2:W-:Y:S06]  /*3e60*/  MEMBAR.ALL.CTA ;  /* 0x0000000000007992 */ /* 0x0005ec0000008000 */
[----:B--2---:R-:W2:Y:S02]  /*3e70*/  FENCE.VIEW.ASYNC.S ;  /* 0x00000000000073c6 */ /* 0x004ea40000000000 */
[----:B--2---:R2:W-:Y:S01]  /*3e80*/  SYNCS.ARRIVE.TRANS64.RED.A1T0 RZ, [R3+URZ], RZ ;  /* 0x000000ff03ff79a7 */ /* 0x0045e200081004ff */
[----:B------:R2:W4:Y:S01]  /*3e90*/  @P0 SYNCS.PHASECHK.TRANS64.TRYWAIT P2, [UR5], R2 ;  /* 0x00000002ff0005a7 */ /* 0x0005220008041105 */
[----:B-1----:R-:W-:Y:S01]  /*3ea0*/  LOP3.LUT P1, RZ, R6, 0x1, RZ, 0xc0, !PT ;  /* 0x0000000106ff7812 */ /* 0x002fe2000782c0ff */
[----:B------:R-:W1:Y:S02]  /*3eb0*/  SYNCS.PHASECHK.TRANS64.TRYWAIT P0, [UR14+0x210], R0 ;  /* 0x00021000ff0075a7 */ /* 0x000e64000800110e */
[----:B-12-4-:R-:W-:Y:S10]  /*3ec0*/  @!P0 BRA `(.L_x_76) ;  /* 0x0000005c005c8947 */ /* 0x016ff40003800000 */
.L_x_201:
[----:B------:R-:W-:Y:S01]  /*3ed0*/  IADD3 R10, PT, PT, R10, 0x1, RZ ;  /* 0x000000010a0a7810 */ /* 0x000fe20007ffe0ff */
[----:B------:R-:W-:Y:S06]  /*3ee0*/  BRA.U !UP3, `(.L_x_77) ;  /* 0x000000010b9c7547 */ /* 0x000fec000b800000 */
[----:B------:R-:W-:Y:S02]  /*3ef0*/  ULEA.HI UR13, UR11, UR11, URZ, 0x1 ;  /* 0x0000000b0b0d7291 */ /* 0x000fe4000f8f08ff */
[----:B------:R-:W-:Y:S02]  /*3f00*/  UPLOP3.LUT UP4, UPT, UPT, UPT, UPT, 0x40, 0x4 ;  /* 0x000000000004789c */ /* 0x000fe40003f8e870 */
[----:B------:R-:W-:Y:S02]  /*3f10*/  USHF.R.U32.HI UR5, URZ, 0x1, UR13 ;  /* 0x00000001ff057899 */ /* 0x000fe4000801160d */
[----:B------:R-:W-:Y:S02]  /*3f20*/  ULOP3.LUT UR13, UR13, 0xffe, URZ, 0xc0, !UPT ;  /* 0x00000ffe0d0d7892 */ /* 0x000fe4000f8ec0ff */
[----:B------:R-:W-:Y:S02]  /*3f30*/  UIMAD UR5, UR5, 0xc0, UR12 ;  /* 0x000000c0050578a4 */ /* 0x000fe4000f8e020c */
[----:B------:R-:W-:Y:S01]  /*3f40*/  UIADD3 UR13, UPT, UPT, -UR13, UR11, URZ ;  /* 0x0000000b0d0d7290 */ /* 0x000fe2000fffe1ff */
[----:B------:R-:W-:Y:S01]  /*3f50*/  UMOV UR17, UR15 ;  /* 0x0000000f00117c82 */ /* 0x000fe20008000000 */
[----:B------:R-:W-:-:S02]  /*3f60*/  UMOV UR16, UR8 ;  /* 0x0000000800107c82 */ /* 0x000fc40008000000 */
[----:B------:R-:W-:-:S03]  /*3f70*/  ULEA UR13, UR13, UR5, 0x14 ;  /* 0x000000050d0d7291 */ /* 0x000fc6000f8ea0ff */
[----:B------:R-:W-:-:S09]  /*3f80*/  UMOV UR5, UR18 ;  /* 0x0000001200057c82 */ /* 0x000fd20008000000 */
.L_x_80:
[----:B------:R-:W-:Y:S02]  /*3f90*/  UIADD3 UR17, UPT, UPT, UR17, 0x1, URZ ;  /* 0x0000000111117890 */ /* 0x000fe4000fffe0ff */
[----:B--2---:R-:W-:Y:S02]  /*3fa0*/  ULEA UR7, UR5, UR9, 0x3 ;  /* 0x0000000905077291 */ /* 0x004fe4000f8e18ff */
[----:B------:R-:W-:Y:S01]  /*3fb0*/  UISETP.NE.AND UP0, UPT, UR17, URZ, UPT ;  /* 0x000000ff1100728c */ /* 0x000fe2000bf05270 */
[----:B----4-:R-:W-:Y:S10]  /*3fc0*/  @P2 BRA `(.L_x_78) ;  /* 0x00000000000c2947 */ /* 0x010ff40003800000 */
[----:B-1----:R-:W-:Y:S04]  /*3fd0*/  SHF.L.U32 R3, R8, 0x1f, RZ ;  /* 0x0000001f08037819 */ /* 0x002fe800000006ff */
[----:B------:R-:W1:Y:S02]  /*3fe0*/  SYNCS.PHASECHK.TRANS64.TRYWAIT P0, [UR7], R3 ;  /* 0x00000003ff0075a7 */ /* 0x000e640008001107 */
[----:B-1----:R-:W-:Y:S05]  /*3ff0*/  @!P0 BRA `(.L_x_79) ;  /* 0x0000005c00288947 */ /* 0x002fea0003800000 */
.L_x_78:
[----:B------:R-:W-:Y:S01]  /*4000*/  UISETP.NE.AND UP1, UPT, UR16, 0x1, UPT ;  /* 0x000000011000788c */ /* 0x000fe2000bf25270 */
[----:B------:R-:W-:Y:S01]  /*4010*/  PLOP3.LUT P2, PT, PT, PT, PT, 0x80, 0x8 ;  /* 0x000000000008781c */ /* 0x000fe20003f4f070 */
[----:B------:R-:W-:Y:S02]  /*4020*/  UIADD3 UR18, UPT, UPT, UR5, 0x1, URZ ;  /* 0x0000000105127890 */ /* 0x000fe4000fffe0ff */
[----:B------:R-:W-:Y:S02]  /*4030*/  UIMAD UR6, UR5, 0x180, UR4 ;  /* 0x00000180050678a4 */ /* 0x000fe4000f8e0204 */
[----:B------:R-:W-:Y:S01]  /*4040*/  UISETP.NE.AND UP2, UPT, UR18, 0x19, UPT ;  /* 0x000000191200788c */ /* 0x000fe2000bf45270 */
[----:B------:R-:W-:Y:S01]  /*4050*/  PLOP3.LUT P0, PT, PT, PT, UP1, 0x80, 0x8 ;  /* 0x000000000008781c */ /* 0x000fe20003f0f018 */
[----:B------:R-:W-:Y:S02]  /*4060*/  UIADD3 UR16, UPT, UPT, UR16, -0x1, URZ ;  /* 0xffffffff10107890 */ /* 0x000fe4000fffe0ff */
[----:B------:R-:W-:Y:S02]  /*4070*/  USEL UR22, URZ, 0x1, UP2 ;  /* 0x00000001ff167887 */ /* 0x000fe40009000000 */
[----:B------:R-:W-:Y:S01]  /*4080*/  USEL UR18, UR18, URZ, UP2 ;  /* 0x000000ff12127287 */ /* 0x000fe20009000000 */
[----:B------:R-:W-:Y:S03]  /*4090*/  UMOV UR23, 0xc0004010 ;  /* 0xc000401000177882 */ /* 0x000fe60000000000 */
[----:B------:R-:W-:Y:S01]  /*40a0*/  @UP1 ULEA UR19, UR18, UR9, 0x3 ;  /* 0x0000000912131291 */ /* 0x000fe2000f8e18ff */
[----:B------:R-:W-:Y:S01]  /*40b0*/  LOP3.LUT R8, R8, UR22, RZ, 0x3c, !PT ;  /* 0x0000001608087c12 */ /* 0x000fe2000f8e3cff */
[----:B------:R-:W-:Y:S03]  /*40c0*/  ULEA UR22, UR5, UR10, 0x7 ;  /* 0x0000000a05167291 */ /* 0x000fe6000f8e38ff */
[----:B-1----:R-:W-:Y:S01]  /*40d0*/  @P0 SHF.L.U32 R0, R8, 0x1f, RZ ;  /* 0x0000001f08000819 */ /* 0x002fe200000006ff */
[----:B------:R-:W-:Y:S03]  /*40e0*/  UMOV UR5, UR18 ;  /* 0x0000001200057c82 */ /* 0x000fe60008000000 */
[----:B------:R2:W4:Y:S01]  /*40f0*/  @P0 SYNCS.PHASECHK.TRANS64.TRYWAIT P2, [UR19], R0 ;  /* 0x00000000ff0005a7 */ /* 0x0005220008041113 */
[----:B------:R-:W-:Y:S03]  /*4100*/  UIADD3 UR19, UPT, UPT, UR7, 0xc8, URZ ;  /* 0x000000c807137890 */ /* 0x000fe6000fffe0ff */
[----:B------:R-:W-:Y:S02]  /*4110*/  UMOV UR7, 0xc0004010 ;  /* 0xc000401000077882 */ /* 0x000fe40000000000 */
[----:B------:R2:W-:Y:S01]  /*4120*/  UTCIMMA gdesc[UR22], gdesc[UR6], tmem[UR13], tmem[UR20], idesc[UR21], UP4 ;  /* 0x00ff1406160075ea */ /* 0x0005e2000a00010d */
[----:B------:R-:W-:Y:S03]  /*4130*/  UPLOP3.LUT UP4, UPT, UPT, UPT, UPT, 0x80, 0x8 ;  /* 0x000000000008789c */ /* 0x000fe60003f8f070 */
[----:B------:R2:W-:Y:S01]  /*4140*/  UTCBAR [UR19], URZ ;  /* 0x000000ff130073e9 */ /* 0x0005e200080000ff */
[----:B------:R-:W-:Y:S07]  /*4150*/  BRA.U UP0, `(.L_x_80) ;  /* 0xfffffffd008c7547 */ /* 0x000fee000b83ffff */
.L_x_77:
[----:B------:R-:W-:Y:S01]  /*4160*/  UIADD3 UR11, UPT, UPT, UR11, 0x1, URZ ;  /* 0x000000010b0b7890 */ /* 0x000fe2000fffe0ff */
[C---:B------:R-:W-:Y:S01]  /*4170*/  ISETP.NE.AND P0, PT, R10.reuse, 0x2, PT ;  /* 0x000000020a00780c */ /* 0x040fe20003f05270 */
[----:B------:R-:W-:Y:S02]  /*4180*/  UIADD3 UR14, UPT, UPT, UR14, 0x1f0, URZ ;  /* 0x000001f00e0e7890 */ /* 0x000fe4000fffe0ff */
[----:B------:R-:W-:Y:S01]  /*4190*/  UISETP.NE.AND UP0, UPT, UR11, 0x4, UPT ;  /* 0x000000040b00788c */ /* 0x000fe2000bf05270 */
[----:B-12---:R-:W-:Y:S02]  /*41a0*/  SEL R0, RZ, 0x1, P0 ;  /* 0x00000001ff007807 */ /* 0x006fe40000000000 */
[----:B------:R-:W-:Y:S01]  /*41b0*/  SEL R10, R10, RZ, P0 ;  /* 0x000000ff0a0a7207 */ /* 0x000fe20000000000 */
[----:B------:R-:W-:Y:S01]  /*41c0*/  USEL UR5, URZ, 0x1, UP0 ;  /* 0x00000001ff057887 */ /* 0x000fe20008000000 */
[----:B------:R-:W-:Y:S01]  /*41d0*/  LOP3.LUT R9, R9, R0, RZ, 0x3c, !PT ;  /* 0x0000000009097212 */ /* 0x000fe200078e3cff */
[----:B------:R-:W-:Y:S01]  /*41e0*/  USEL UR11, UR11, URZ, UP0 ;  /* 0x000000ff0b0b7287 */ /* 0x000fe20008000000 */
[----:B------:R1:W-:Y:S03]  /*41f0*/  UTCBAR [UR14], URZ ;  /* 0x000000ff0e0073e9 */ /* 0x0003e600080000ff */
[----:B------:R-:W-:Y:S01]  /*4200*/  LOP3.LUT R11, R11, UR5, RZ, 0x3c, !PT ;  /* 0x000000050b0b7c12 */ /* 0x000fe2000f8e3cff */
[----:B------:R-:W-:Y:S07]  /*4210*/  @P1 BRA `(.L_x_81) ;  /* 0xfffffff800c81947 */ /* 0x000fee000383ffff */
[----:B------:R-:W2:Y:S01]  /*4220*/  S2UR UR4, SR_CgaCtaId ;  /* 0x00000000000479c3 */ /* 0x000ea20000008800 */
[----:B------:R-:W-:Y:S01]  /*4230*/  ELECT P0, URZ, PT ;  /* 0x0000000000ff782f */ /* 0x000fe20003800000 */
[----:B------:R-:W-:Y:S01]  /*4240*/  IMAD.MOV.U32 R0, RZ, RZ, 0x1 ;  /* 0x00000001ff007424 */ /* 0x000fe200078e00ff */
[----:B------:R-:W-:Y:S01]  /*4250*/  UIADD3 UR9, UPT, UPT, UR9, 0x210, URZ ;  /* 0x0000021009097890 */ /* 0x000fe2000fffe0ff */
[----:B------:R-:W-:Y:S01]  /*4260*/  SHF.L.U32 R3, R11, 0x1f, RZ ;  /* 0x0000001f0b037819 */ /* 0x000fe200000006ff */
[----:B------:R-:W-:-:S03]  /*4270*/  UMOV UR5, 0x40 ;  /* 0x0000004000057882 */ /* 0x000fc60000000000 */
[----:B------:R-:W-:Y:S01]  /*4280*/  UVIRTCOUNT.DEALLOC.SMPOOL 0x80 ;  /* 0x000000800000784c */ /* 0x000fe20000000000 */
[----:B--2---:R-:W-:Y:S02]  /*4290*/  ULEA UR4, UR4, UR5, 0x18 ;  /* 0x0000000504047291 */ /* 0x004fe4000f8ec0ff */
[----:B------:R-:W-:-:S07]  /*42a0*/  ULEA UR5, UR11, UR9, 0x3 ;  /* 0x000000090b057291 */ /* 0x000fce000f8e18ff */
[----:B------:R2:W-:Y:S02]  /*42b0*/  @P0 STS.U8 [UR4+0x1c], R0 ;  /* 0x00001c00ff000988 */ /* 0x0005e40008000004 */
[----:B------:R-:W3:Y:S02]  /*42c0*/  SYNCS.PHASECHK.TRANS64.TRYWAIT P0, [UR5], R3 ;  /* 0x00000003ff0075a7 */ /* 0x000ee40008001105 */
[----:B--23--:R-:W-:Y:S05]  /*42d0*/  @!P0 BRA `(.L_x_82) ;  /* 0x0000005800888947 */ /* 0x00cfea0003800000 */
.L_x_204:
[----:B------:R-:W-:-:S04]  /*42e0*/  UIADD3 UR6, UPT, UPT, UR11, 0x1, URZ ;  /* 0x000000010b067890 */ /* 0x000fc8000fffe0ff */
[----:B------:R-:W-:-:S04]  /*42f0*/  UISETP.NE.AND UP0, UPT, UR6, 0x4, UPT ;  /* 0x000000040600788c */ /* 0x000fc8000bf05270 */
[----:B------:R-:W-:Y:S02]  /*4300*/  USEL UR7, URZ, 0x1, UP0 ;  /* 0x00000001ff077887 */ /* 0x000fe40008000000 */
[----:B------:R-:W-:-:S04]  /*4310*/  USEL UR6, UR6, URZ, UP0 ;  /* 0x000000ff06067287 */ /* 0x000fc80008000000 */
[----:B------:R-:W-:Y:S01]  /*4320*/  ULEA UR5, UR6, UR9, 0x3 ;  /* 0x0000000906057291 */ /* 0x000fe2000f8e18ff */
[----:B------:R-:W-:-:S04]  /*4330*/  LOP3.LUT R2, R11, UR7, RZ, 0x3c, !PT ;  /* 0x000000070b027c12 */ /* 0x000fc8000f8e3cff */
[----:B--2---:R-:W-:-:S04]  /*4340*/  SHF.L.U32 R3, R2, 0x1f, RZ ;  /* 0x0000001f02037819 */ /* 0x004fc800000006ff */
[----:B------:R-:W2:Y:S02]  /*4350*/  SYNCS.PHASECHK.TRANS64.TRYWAIT P0, [UR5], R3 ;  /* 0x00000003ff0075a7 */ /* 0x000ea40008001105 */
[----:B--2---:R-:W-:Y:S05]  /*4360*/  @!P0 BRA `(.L_x_83) ;  /* 0x00000058007c8947 */ /* 0x004fea0003800000 */
.L_x_206:
        /* <DEDUP_REMOVED lines=9> */
.L_x_208:
[----:B------:R-:W-:-:S04]  /*4400*/  UIADD3 UR6, UPT, UPT, UR6, 0x1, URZ ;  /* 0x0000000106067890 */ /* 0x000fc8000fffe0ff */
[----:B------:R-:W-:-:S04]  /*4410*/  UISETP.NE.AND UP0, UPT, UR6, 0x4, UPT ;  /* 0x000000040600788c */ /* 0x000fc8000bf05270 */
[----:B------:R-:W-:Y:S02]  /*4420*/  USEL UR5, URZ, 0x1, UP0 ;  /* 0x00000001ff057887 */ /* 0x000fe40008000000 */
[----:B------:R-:W-:-:S04]  /*4430*/  USEL UR6, UR6, URZ, UP0 ;  /* 0x000000ff06067287 */ /* 0x000fc80008000000 */
[----:B------:R-:W-:Y:S01]  /*4440*/  ULEA UR6, UR6, UR9, 0x3 ;  /* 0x0000000906067291 */ /* 0x000fe2000f8e18ff */
[----:B--2---:R-:W-:-:S04]  /*4450*/  LOP3.LUT R3, R2, UR5, RZ, 0x3c, !PT ;  /* 0x0000000502037c12 */ /* 0x004fc8000f8e3cff */
[----:B------:R-:W-:-:S04]  /*4460*/  SHF.L.U32 R3, R3, 0x1f, RZ ;  /* 0x0000001f03037819 */ /* 0x000fc800000006ff */
[----:B------:R-:W2:Y:S02]  /*4470*/  SYNCS.PHASECHK.TRANS64.TRYWAIT P0, [UR6], R3 ;  /* 0x00000003ff0075a7 */ /* 0x000ea40008001106 */
[----:B--2---:R-:W-:Y:S05]  /*4480*/  @!P0 BRA `(.L_x_85) ;  /* 0x0000005800648947 */ /* 0x004fea0003800000 */
.L_x_210:
[----:B------:R-:W-:Y:S01]  /*4490*/  NOP ;  /* 0x0000000000007918 */ /* 0x000fe20000000000 */
[----:B--2---:R-:W2:Y:S01]  /*44a0*/  LDS R0, [UR4+0x14] ;  /* 0x00001404ff007984 */ /* 0x004ea20008000800 */
[----:B------:R-:W-:Y:S01]  /*44b0*/  ULOP3.LUT UR6, UR12, 0xffff, URZ, 0xc0, !UPT ;  /* 0x0000ffff0c067892 */ /* 0x000fe2000f8ec0ff */
[----:B------:R-:W-:Y:S01]  /*44c0*/  UMOV UR8, 0xffff ;  /* 0x0000ffff00087882 */ /* 0x000fe20000000000 */
[----:B------:R-:W-:Y:S02]  /*44d0*/  UMOV UR5, 0x1 ;  /* 0x0000000100057882 */ /* 0x000fe40000000000 */
[----:B------:R-:W-:-:S04]  /*44e0*/  USHF.R.U32.HI UR6, URZ, 0x5, UR6 ;  /* 0x00000005ff067899 */ /* 0x000fc80008011606 */
[----:B------:R-:W-:Y:S02]  /*44f0*/  USHF.L.U32 UR8, UR8, UR6, URZ ;  /* 0x0000000608087299 */ /* 0x000fe400080006ff */
[----:B------:R-:W-:-:S04]  /*4500*/  USHF.L.U32 UR5, UR5, UR6, URZ ;  /* 0x0000000605057299 */ /* 0x000fc800080006ff */
[----:B--2---:R-:W-:-:S04]  /*4510*/  LOP3.LUT R0, R0, UR8, RZ, 0xc0, !PT ;  /* 0x0000000800007c12 */ /* 0x004fc8000f8ec0ff */
[----:B------:R-:W-:-:S13]  /*4520*/  ISETP.NE.AND P0, PT, R0, UR8, PT ;  /* 0x0000000800007c0c */ /* 0x000fda000bf05270 */
[----:B------:R-:W-:Y:S05]  /*4530*/  @P0 BRA `(.L_x_86) ;  /* 0x0000000000580947 */ /* 0x000fea0003800000 */
[----:B------:R-:W2:Y:S02]  /*4540*/  LDS R0, [UR4+0x18] ;  /* 0x00001804ff007984 */ /* 0x000ea40008000800 */
[----:B--2---:R-:W-:-:S04]  /*4550*/  LOP3.LUT R0, R0, UR5, RZ, 0xc0, !PT ;  /* 0x0000000500007c12 */ /* 0x004fc8000f8ec0ff */
[----:B------:R-:W-:-:S13]  /*4560*/  ISETP.NE.AND P0, PT, R0, UR5, PT ;  /* 0x0000000500007c0c */ /* 0x000fda000bf05270 */
[----:B------:R-:W-:Y:S05]  /*4570*/  @P0 BRA `(.L_x_87) ;  /* 0x00000000003c0947 */ /* 0x000fea0003800000 */
[----:B------:R-:W2:Y:S01]  /*4580*/  S2R R2, SR_LANEID ;  /* 0x0000000000027919 */ /* 0x000ea20000000000 */
[----:B------:R-:W-:Y:S01]  /*4590*/  ULOP3.LUT UR8, URZ, UR8, URZ, 0x33, !UPT ;  /* 0x00000008ff087292 */ /* 0x000fe2000f8e33ff */
[----:B------:R-:W-:Y:S01]  /*45a0*/  LOP3.LUT R4, RZ, UR5, RZ, 0x33, !PT ;  /* 0x00000005ff047c12 */ /* 0x000fe2000f8e33ff */
[----:B------:R-:W-:Y:S02]  /*45b0*/  VOTEU.ANY UR7, UPT, PT ;  /* 0x0000000000077886 */ /* 0x000fe400038e0100 */
[----:B------:R-:W-:Y:S01]  /*45c0*/  UFLO.U32 UR7, UR7 ;  /* 0x00000007000772bd */ /* 0x000fe200080e0000 */
[----:B------:R-:W3:Y:S01]  /*45d0*/  REDUX UR5, R4 ;  /* 0x00000000040573c4 */ /* 0x000ee20000000000 */
[----:B------:R-:W-:-:S06]  /*45e0*/  IMAD.U32 R0, RZ, RZ, UR8 ;  /* 0x00000008ff007e24 */ /* 0x000fcc000f8e00ff */
[----:B------:R1:W-:Y:S01]  /*45f0*/  UTCATOMSWS.AND URZ, UR8 ;  /* 0x0000000800ff79e3 */ /* 0x0003e20008000000 */
[----:B------:R-:W4:Y:S01]  /*4600*/  REDUX UR6, R0 ;  /* 0x00000000000673c4 */ /* 0x000f220000000000 */
[----:B--2---:R-:W-:Y:S01]  /*4610*/  ISETP.EQ.U32.AND P0, PT, R2, UR7, PT ;  /* 0x0000000702007c0c */ /* 0x004fe2000bf02070 */
[----:B---3--:R-:W-:Y:S01]  /*4620*/  IMAD.U32 R2, RZ, RZ, UR5 ;  /* 0x00000005ff027e24 */ /* 0x008fe2000f8e00ff */
[----:B----4-:R-:W-:-:S11]  /*4630*/  MOV R3, UR6 ;  /* 0x0000000600037c02 */ /* 0x010fd60008000f00 */
[----:B------:R1:W-:Y:S04]  /*4640*/  @P0 ATOMS.AND RZ, [UR4+0x14], R3 ;  /* 0x00001403ffff098c */ /* 0x0003e8000a800004 */
[----:B------:R1:W-:Y:S01]  /*4650*/  @P0 ATOMS.AND RZ, [UR4+0x18], R2 ;  /* 0x00001802ffff098c */ /* 0x0003e2000a800004 */
[----:B------:R-:W-:Y:S05]  /*4660*/  BRA `(.L_x_88) ;  /* 0x0000000000147947 */ /* 0x000fea0003800000 */
.L_x_87:
[----:B------:R-:W-:Y:S02]  /*4670*/  MOV R2, 0x4690 ;  /* 0x0000469000027802 */ /* 0x000fe40000000f00 */
[----:B-1--45:R-:W-:Y:S05]  /*4680*/  CALL.REL.NOINC `($__internal_0_$__cuda_sm10x_tcgen05_guardrail_trap_col_being_dealloced_not_returned_by_alloc) ;  /* 0x0000005c00047944 */ /* 0x032fea0003c00000 */
[----:B------:R-:W-:Y:S05]  /*4690*/  BRA `(.L_x_88) ;  /* 0x0000000000087947 */ /* 0x000fea0003800000 */
.L_x_86:
[----:B------:R-:W-:Y:S02]  /*46a0*/  MOV R2, 0x46c0 ;  /* 0x000046c000027802 */ /* 0x000fe40000000f00 */
[----:B-1--45:R-:W-:Y:S05]  /*46b0*/  CALL.REL.NOINC `($__internal_2_$__cuda_sm10x_tcgen05_guardrail_trap_unallocated_columns_being_dealloced) ;  /* 0x0000005c00107944 */ /* 0x032fea0003c00000 */
.L_x_88:
[----:B------:R-:W-:Y:S01]  /*46c0*/  NOP ;  /* 0x0000000000007918 */ /* 0x000fe20000000000 */
[----:B-1----:R-:W-:Y:S05]  /*46d0*/  EXIT ;  /* 0x000000000000794d */ /* 0x002fea0003800000 */
.L_x_70:
[----:B------:R-:W-:-:S09]  /*46e0*/  UISETP.NE.OR UP2, UPT, UR8, 0x3, !UP2 ;  /* 0x000000030800788c */ /* 0x000fd2000d745670 */
[----:B------:R-:W-:Y:S05]  /*46f0*/  BRA.U UP2, `(.L_x_89) ;  /* 0x0000000d02ac7547 */ /* 0x000fea000b800000 */
[----:B------:R-:W1:Y:S01]  /*4700*/  LDC R0, c[0x0][0xb30] ;  /* 0x0002cc00ff007b82 */ /* 0x000e620000000800 */
[----:B------:R-:W2:Y:S01]  /*4710*/  LDCU.64 UR8, c[0x0][0x888] ;  /* 0x00011100ff0877ac */ /* 0x000ea20008000a00 */
[----:B------:R-:W-:Y:S02]  /*4720*/  HFMA2 R29, -RZ, RZ, 0, 0 ;  /* 0x00000000ff1d7431 */ /* 0x000fe400000001ff */
[----:B------:R-:W-:Y:S01]  /*4730*/  IMAD.MOV.U32 R31, RZ, RZ, 0x1 ;  /* 0x00000001ff1f7424 */ /* 0x000fe200078e00ff */
[----:B------:R-:W-:Y:S01]  /*4740*/  MOV R23, 0x1000 ;  /* 0x0000100000177802 */ /* 0x000fe20000000f00 */
[----:B------:R-:W4:Y:S01]  /*4750*/  LDCU.64 UR4, c[0x0][0x890] ;  /* 0x00011200ff0477ac */ /* 0x000f220008000a00 */
[----:B------:R-:W-:Y:S01]  /*4760*/  IMAD.MOV.U32 R30, RZ, RZ, RZ ;  /* 0x000000ffff1e7224 */ /* 0x000fe200078e00ff */
[----:B------:R-:W3:Y:S01]  /*4770*/  LDC R19, c[0x0][0x370] ;  /* 0x0000dc00ff137b82 */ /* 0x000ee20000000800 */
[----:B------:R-:W-:Y:S01]  /*4780*/  UMOV UR7, 0x400 ;  /* 0x0000040000077882 */ /* 0x000fe20000000000 */
[----:B------:R-:W-:-:S02]  /*4790*/  UPLOP3.LUT UP1, UPT, UPT, UPT, UPT, 0x40, 0x4 ;  /* 0x000000000004789c */ /* 0x000fc40003f2e870 */
[----:B------:R-:W-:-:S04]  /*47a0*/  ULEA UR7, UR37, UR7, 0x18 ;  /* 0x0000000725077291 */ /* 0x000fc8000f8ec0ff */
[----:B------:R-:W3:Y:S01]  /*47b0*/  LDC R2, c[0x0][0xb0c] ;  /* 0x0002c300ff027b82 */ /* 0x000ee20000000800 */
[----:B------:R-:W-:Y:S02]  /*47c0*/  UIADD3 UR13, UPT, UPT, UR7, 0x1a0, URZ ;  /* 0x000001a0070d7890 */ /* 0x000fe4000fffe0ff */
[----:B--2---:R-:W-:Y:S02]  /*47d0*/  UISETP.NE.U32.AND UP2, UPT, UR8, URZ, UPT ;  /* 0x000000ff0800728c */ /* 0x004fe4000bf45070 */
[----:B------:R-:W-:Y:S02]  /*47e0*/  UIADD3 UR25, UPT, UPT, UR7, 0x190, URZ ;  /* 0x0000019007197890 */ /* 0x000fe4000fffe0ff */
[----:B----4-:R-:W-:Y:S01]  /*47f0*/  UISETP.NE.U32.AND UP3, UPT, UR4, URZ, UPT ;  /* 0x000000ff0400728c */ /* 0x010fe2000bf65070 */
[----:B------:R-:W2:Y:S01]  /*4800*/  LDC R18, c[0x0][0xb20] ;  /* 0x0002c800ff127b82 */ /* 0x000ea20000000800 */
[----:B-1----:R-:W-:Y:S01]  /*4810*/  ISETP.NE.AND P1, PT, R0, 0x1, PT ;  /* 0x000000010000780c */ /* 0x002fe20003f25270 */
[----:B------:R-:W-:-:S02]  /*4820*/  UISETP.NE.AND.EX UP2, UPT, UR9, URZ, UPT, UP2 ;  /* 0x000000ff0900728c */ /* 0x000fc4000bf45320 */
[----:B------:R-:W-:Y:S02]  /*4830*/  UIADD3 UR17, UPT, UPT, UR7, 0x198, URZ ;  /* 0x0000019807117890 */ /* 0x000fe4000fffe0ff */
[----:B------:R-:W-:Y:S02]  /*4840*/  UPRMT UR13, UR37, 0x654, UR13 ;  /* 0x00000654250d7896 */ /* 0x000fe4000800000d */
[----:B------:R-:W1:Y:S01]  /*4850*/  LDC.64 R32, c[0x0][0x348] ;  /* 0x0000d200ff207b82 */ /* 0x000e620000000a00 */
[----:B------:R-:W-:-:S07]  /*4860*/  UISETP.NE.AND.EX UP3, UPT, UR5, URZ, UPT, UP3 ;  /* 0x000000ff0500728c */ /* 0x000fce000bf65330 */
[----:B------:R-:W4:Y:S08]  /*4870*/  LDC.64 R16, c[0x0][0xb10] ;  /* 0x0002c400ff107b82 */ /* 0x000f300000000a00 */
[----:B------:R-:W1:Y:S08]  /*4880*/  LDC.64 R6, c[0x0][0xb18] ;  /* 0x0002c600ff067b82 */ /* 0x000e700000000a00 */
[----:B------:R-:W1:Y:S08]  /*4890*/  LDC.64 R4, c[0x0][0xb28] ;  /* 0x0002ca00ff047b82 */ /* 0x000e700000000a00 */
[----:B--23--:R-:W1:Y:S02]  /*48a0*/  LDC R22, c[0x0][0x374] ;  /* 0x0000dd00ff167b82 */ /* 0x00ce640000000800 */
.L_x_99:
[C---:B------:R-:W-:Y:S02]  /*48b0*/  LEA R0, R30.reuse, UR7, 0x3 ;  /* 0x000000071e007c11 */ /* 0x040fe4000f8e18ff */
[----:B------:R-:W-:Y:S02]  /*48c0*/  SHF.L.U32 R3, R29, 0x1f, RZ ;  /* 0x0000001f1d037819 */ /* 0x000fe400000006ff */
[----:B------:R-:W-:Y:S02]  /*48d0*/  LEA R24, R30, UR7, 0x4 ;  /* 0x000000071e187c11 */ /* 0x000fe4000f8e20ff */
[----:B--2---:R-:W2:Y:S02]  /*48e0*/  SYNCS.PHASECHK.TRANS64.TRYWAIT P0, [R0+URZ+0x1d0], R3 ;  /* 0x0001d003000075a7 */ /* 0x004ea400080011ff */
[----:B--2---:R-:W-:Y:S05]  /*48f0*/  @!P0 BRA `(.L_x_90) ;  /* 0x0000005400608947 */ /* 0x004fea0003800000 */
.L_x_211:
[----:B------:R-:W-:Y:S01]  /*4900*/  ISETP.GE.AND P0, PT, R40, 0x1, PT ;  /* 0x000000012800780c */ /* 0x000fe20003f06270 */
[----:B------:R-:W3:Y:S01]  /*4910*/  LDS.128 R24, [R24+0x260] ;  /* 0x0002600018187984 */ /* 0x000ee20000000c00 */
[----:B--2---:R-:W-:Y:S01]  /*4920*/  VIADD R0, R0, 0x1e0 ;  /* 0x000001e000007836 */ /* 0x004fe20000000000 */
[----:B------:R-:W-:Y:S01]  /*4930*/  @!PT LDS RZ, [RZ] ;  /* 0x00000000fffff984 */ /* 0x000fe20000000800 */
[----:B------:R-:W-:Y:S01]  /*4940*/  @!PT LDS RZ, [RZ] ;  /* 0x00000000fffff984 */ /* 0x000fe20000000800 */
[----:B------:R-:W-:Y:S01]  /*4950*/  @!PT LDS RZ, [RZ] ;  /* 0x00000000fffff984 */ /* 0x000fe20000000800 */
[----:B------:R-:W-:Y:S01]  /*4960*/  @!PT LDS RZ, [RZ] ;  /* 0x00000000fffff984 */ /* 0x000fe20000000800 */
[----:B------:R2:W-:Y:S06]  /*4970*/  MEMBAR.ALL.CTA ;  /* 0x0000000000007992 */ /* 0x0005ec0000008000 */
[----:B--2---:R-:W2:Y:S01]  /*4980*/  FENCE.VIEW.ASYNC.S ;  /* 0x00000000000073c6 */ /* 0x004ea20000000000 */
[----:B------:R-:W-:Y:S04]  /*4990*/  PRMT R0, RZ, 0x654, R0 ;  /* 0x00000654ff007816 */ /* 0x000fe80000000000 */
[----:B--2---:R2:W-:Y:S01]  /*49a0*/  SYNCS.ARRIVE.TRANS64.RED.A1T0 RZ, [R0+URZ], RZ ;  /* 0x000000ff00ff79a7 */ /* 0x0045e200081004ff */
[----:B---3--:R-:W-:Y:S11]  /*49b0*/  LOP3.LUT P3, RZ, R26, 0x1, RZ, 0xc0, !PT ;  /* 0x000000011aff7812 */ /* 0x008ff6000786c0ff */
[----:B------:R-:W-:Y:S02]  /*49c0*/  @!UPT UIADD3 URZ, UPT, UPT, URZ, URZ, URZ ;  /* 0x000000fffffff290 */ /* 0x000fe4000fffe0ff */
[----:B------:R-:W-:Y:S02]  /*49d0*/  @P3 MOV R13, R24 ;  /* 0x00000018000d3202 */ /* 0x000fe40000000f00 */
[----:B------:R-:W-:Y:S01]  /*49e0*/  @P3 LOP3.LUT R8, R25, 0xffff, RZ, 0xc0, !PT ;  /* 0x0000ffff19083812 */ /* 0x000fe200078ec0ff */
[----:B--2---:R-:W-:Y:S06]  /*49f0*/  @!P0 BRA `(.L_x_91) ;  /* 0x0000000000a48947 */ /* 0x004fec0003800000 */
[----:B-1----:R-:W-:Y:S01]  /*4a00*/  IMAD.HI.U32 R35, R22, R7, RZ ;  /* 0x0000000716237227 */ /* 0x002fe200078e00ff */
[----:B------:R-:W-:Y:S02]  /*4a10*/  ISETP.NE.AND P0, PT, R6, 0x1, PT ;  /* 0x000000010600780c */ /* 0x000fe40003f05270 */
[----:B------:R-:W-:Y:S01]  /*4a20*/  ISETP.NE.AND P2, PT, R40, 0x1, PT ;  /* 0x000000012800780c */ /* 0x000fe20003f45270 */
[----:B----4-:R-:W-:Y:S01]  /*4a30*/  IMAD.HI.U32 R34, R19, R16, RZ ;  /* 0x0000001013227227 */ /* 0x010fe200078e00ff */
[----:B------:R-:W-:Y:S02]  /*4a40*/  SHF.R.U32.HI R35, RZ, R18, R35 ;  /* 0x00000012ff237219 */ /* 0x000fe40000011623 */
[----:B------:R-:W-:Y:S01]  /*4a50*/  ISETP.NE.AND P4, PT, R2, 0x1, PT ;  /* 0x000000010200780c */ /* 0x000fe20003f85270 */
[----:B------:R-:W-:Y:S01]  /*4a60*/  IMAD.HI.U32 R36, R13, R16, RZ ;  /* 0x000000100d247227 */ /* 0x000fe200078e00ff */
[----:B------:R-:W-:Y:S02]  /*4a70*/  SHF.R.U32.HI R34, RZ, R17, R34 ;  /* 0x00000011ff227219 */ /* 0x000fe40000011622 */
[----:B------:R-:W-:Y:S01]  /*4a80*/  SEL R3, R22, R35, !P0 ;  /* 0x0000002316037207 */ /* 0x000fe20004000000 */
[C---:B------:R-:W-:Y:S01]  /*4a90*/  IMAD.HI.U32 R35, R8.reuse, R7, RZ ;  /* 0x0000000708237227 */ /* 0x040fe200078e00ff */
[----:B------:R-:W-:Y:S02]  /*4aa0*/  SEL R11, R19, R34, !P4 ;  /* 0x00000022130b7207 */ /* 0x000fe40006000000 */
[----:B------:R-:W-:Y:S01]  /*4ab0*/  SHF.R.U32.HI R36, RZ, R17, R36 ;  /* 0x00000011ff247219 */ /* 0x000fe20000011624 */
[----:B------:R-:W-:Y:S01]  /*4ac0*/  IMAD.HI.U32 R38, R3, R4, RZ ;  /* 0x0000000403267227 */ /* 0x000fe200078e00ff */
[----:B------:R-:W-:Y:S03]  /*4ad0*/  SHF.R.U32.HI R35, RZ, R18, R35 ;  /* 0x00000012ff237219 */ /* 0x000fe60000011623 */
[----:B------:R-:W-:Y:S01]  /*4ae0*/  IMAD.HI.U32 R34, R11, R4, RZ ;  /* 0x000000040b227227 */ /* 0x000fe200078e00ff */
[----:B------:R-:W-:Y:S02]  /*4af0*/  @P2 SHF.R.U32.HI R3, RZ, R5, R38 ;  /* 0x00000005ff032219 */ /* 0x000fe40000011626 */
[----:B------:R-:W-:Y:S02]  /*4b00*/  SEL R9, R8, R35, !P0 ;  /* 0x0000002308097207 */ /* 0x000fe40004000000 */
[----:B------:R-:W-:Y:S01]  /*4b10*/  @P2 SHF.R.U32.HI R11, RZ, R5, R34 ;  /* 0x00000005ff0b2219 */ /* 0x000fe20000011622 */
[C---:B------:R-:W-:Y:S01]  /*4b20*/  IMAD R10, R40.reuse, R3, RZ ;  /* 0x00000003280a7224 */ /* 0x040fe200078e02ff */
[----:B------:R-:W-:Y:S01]  /*4b30*/  SEL R3, R13, R36, !P4 ;  /* 0x000000240d037207 */ /* 0x000fe20006000000 */
[C---:B------:R-:W-:Y:S03]  /*4b40*/  IMAD.HI.U32 R14, R9.reuse, R4, RZ ;  /* 0x00000004090e7227 */ /* 0x040fe600078e00ff */
[----:B------:R-:W-:Y:S01]  /*4b50*/  ISETP.GE.AND P0, PT, R9, R10, PT ;  /* 0x0000000a0900720c */ /* 0x000fe20003f06270 */
[C---:B------:R-:W-:Y:S01]  /*4b60*/  IMAD R12, R40.reuse, R11, RZ ;  /* 0x0000000b280c7224 */ /* 0x040fe200078e02ff */
[-C--:B------:R-:W-:Y:S04]  /*4b70*/  SHF.R.U32.HI R14, RZ, R5.reuse, R14 ;  /* 0x00000005ff0e7219 */ /* 0x080fe8000001160e */
[----:B------:R-:W-:Y:S02]  /*4b80*/  ISETP.GE.OR P0, PT, R3, R12, P0 ;  /* 0x0000000c0300720c */ /* 0x000fe40000706670 */
[----:B------:R-:W-:Y:S05]  /*4b90*/  SEL R15, R9, R14, !P2 ;  /* 0x0000000e090f7207 */ /* 0x000fea0005000000 */
[----:B------:R-:W-:Y:S04]  /*4ba0*/  IMAD.MOV R14, RZ, RZ, -R15 ;  /* 0x000000ffff0e7224 */ /* 0x000fe800078e0a0f */
[----:B------:R-:W-:Y:S02]  /*4bb0*/  IMAD R14, R40, R14, R9 ;  /* 0x0000000e280e7224 */ /* 0x000fe400078e0209 */
[C---:B------:R-:W-:Y:S05]  /*4bc0*/  @!P0 IMAD.HI.U32 R10, R3.reuse, R4, RZ ;  /* 0x00000004030a8227 */ /* 0x040fea00078e00ff */
[----:B------:R-:W-:Y:S04]  /*4bd0*/  @!P0 SHF.R.U32.HI R10, RZ, R5, R10 ;  /* 0x00000005ff0a8219 */ /* 0x000fe8000001160a */
[----:B------:R-:W-:Y:S01]  /*4be0*/  @!P0 SEL R0, R3, R10, !P2 ;  /* 0x0000000a03008207 */ /* 0x000fe20005000000 */
[----:B------:R-:W-:Y:S03]  /*4bf0*/  IMAD.MOV R10, RZ, RZ, -R3 ;  /* 0x000000ffff0a7224 */ /* 0x000fe600078e0a03 */
[----:B------:R-:W-:Y:S01]  /*4c00*/  @!P0 IADD3 R15, PT, PT, R15, -R0, RZ ;  /* 0x800000000f0f8210 */ /* 0x000fe20007ffe0ff */
[----:B------:R-:W-:Y:S01]  /*4c10*/  @!P0 IMAD R0, R11, R14, R0 ;  /* 0x0000000e0b008224 */ /* 0x000fe200078e0200 */
[----:B------:R-:W-:Y:S01]  /*4c20*/  IADD3 R11, PT, PT, -R9, RZ, RZ ;  /* 0x000000ff090b7210 */ /* 0x000fe20007ffe1ff */
[----:B------:R-:W-:Y:S02]  /*4c30*/  IMAD R13, R2, R10, R13 ;  /* 0x0000000a020d7224 */ /* 0x000fe400078e020d */
[----:B------:R-:W-:Y:S02]  /*4c40*/  @!P0 IMAD R9, R15, R40, R3 ;  /* 0x000000280f098224 */ /* 0x000fe400078e0203 */
[----:B------:R-:W-:Y:S02]  /*4c50*/  @!P0 IMAD.MOV.U32 R3, RZ, RZ, R0 ;  /* 0x000000ffff038224 */ /* 0x000fe400078e0000 */
[----:B------:R-:W-:Y:S02]  /*4c60*/  IMAD R8, R6, R11, R8 ;  /* 0x0000000b06087224 */ /* 0x000fe400078e0208 */
[----:B------:R-:W-:Y:S02]  /*4c70*/  IMAD R13, R3, R2, R13 ;  /* 0x00000002030d7224 */ /* 0x000fe400078e020d */
[----:B------:R-:W-:Y:S02]  /*4c80*/  IMAD R8, R9, R6, R8 ;  /* 0x0000000609087224 */ /* 0x000fe400078e0208 */
.L_x_91:
[----:B------:R-:W-:Y:S05]  /*4c90*/  BRA.U UP1, `(.L_x_92) ;  /* 0x0000000101107547 */ /* 0x000fea000b800000 */
[----:B------:R-:W-:Y:S04]  /*4ca0*/  MOV R0, UR6 ;  /* 0x0000000600007c02 */ /* 0x000fe80008000f00 */
[----:B------:R-:W-:Y:S04]  /*4cb0*/  SHF.L.U32 R3, R0, 0x1f, RZ ;  /* 0x0000001f00037819 */ /* 0x000fe800000006ff */
[----:B------:R-:W2:Y:S02]  /*4cc0*/  SYNCS.PHASECHK.TRANS64.TRYWAIT P0, [UR7+0x1c8], R3 ;  /* 0x0001c803ff0075a7 */ /* 0x000ea40008001107 */
[----:B--2---:R-:W-:Y:S05]  /*4cd0*/  @!P0 BRA `(.L_x_93) ;  /* 0x00000050007c8947 */ /* 0x004fea0003800000 */
.L_x_92:
[----:B------:R-:W-:Y:S02]  /*4ce0*/  R2UR UR27, R21 ;  /* 0x00000000151b72ca */ /* 0x000fe400000e0000 */
[----:B------:R-:W-:Y:S02]  /*4cf0*/  R2UR UR26, R20 ;  /* 0x00000000141a72ca */ /* 0x000fe400000e0000 */
[----:B------:R-:W-:Y:S02]  /*4d00*/  ISETP.NE.U32.AND P2, PT, RZ, UR4, PT ;  /* 0x00000004ff007c0c */ /* 0x000fe4000bf45070 */
[----:B------:R-:W-:Y:S02]  /*4d10*/  SHF.L.U32 R12, R31, 0x1f, RZ ;  /* 0x0000001f1f0c7819 */ /* 0x000fe400000006ff */
[----:B------:R-:W-:Y:S05]  /*4d20*/  ISETP.NE.AND.EX P2, PT, RZ, UR5, PT, P2 ;  /* 0x00000005ff007c0c */ /* 0x000fea000bf45320 */
[----:B------:R-:W-:Y:S02]  /*4d30*/  USHF.L.U32 UR27, UR27, 0x6, URZ ;  /* 0x000000061b1b7899 */ /* 0x000fe400080006ff */
[----:B------:R-:W-:Y:S01]  /*4d40*/  UIMAD UR26, UR26, 0xc0, URZ ;  /* 0x000000c01a1a78a4 */ /* 0x000fe2000f8e02ff */
[----:B------:R-:W-:Y:S11]  /*4d50*/  BRA.U !UP3, `(.L_x_94) ;  /* 0x000000010b347547 */ /* 0x000ff6000b800000 */
[----:B------:R-:W-:Y:S01]  /*4d60*/  UPLOP3.LUT UP0, UPT, UPT, UPT, UP2, 0x80, 0x8 ;  /* 0x000000000008789c */ /* 0x000fe20003f0f020 */
[----:B--2---:R-:W-:Y:S02]  /*4d70*/  HFMA2 R0, -RZ, RZ, 0, 5.9604644775390625e-08 ;  /* 0x00000001ff007431 */ /* 0x004fe400000001ff */
[----:B------:R-:W-:Y:S03]  /*4d80*/  IMAD.MOV.U32 R89, RZ, RZ, 0x1 ;  /* 0x00000001ff597424 */ /* 0x000fe600078e00ff */
[----:B------:R-:W-:Y:S05]  /*4d90*/  PLOP3.LUT P0, PT, PT, PT, UP0, 0x80, 0x8 ;  /* 0x000000000008781c */ /* 0x000fea0003f0f008 */
[----:B------:R-:W2:Y:S01]  /*4da0*/  @UP0 LDCU.64 UR10, c[0x0][0x888] ;  /* 0x00011100ff0a07ac */ /* 0x000ea20008000a00 */
[----:B------:R-:W-:Y:S07]  /*4db0*/  @UP0 UIMAD UR8, UR36, UR4, URZ ;  /* 0x00000004240802a4 */ /* 0x000fee000f8e02ff */
[----:B------:R-:W-:Y:S01]  /*4dc0*/  @!P0 PRMT R89, R0, 0x7610, R89 ;  /* 0x0000761000598816 */ /* 0x000fe20000000059 */
[----:B--2---:R-:W-:Y:S03]  /*4dd0*/  @UP0 UIMAD.WIDE UR10, UR8, 0x4, UR10 ;  /* 0x00000004080a08a5 */ /* 0x004fe6000f8e020a */
[----:B------:R-:W2:Y:S03]  /*4de0*/  @!UP0 LDCU UR8, c[0x0][0x880] ;  /* 0x00011000ff0887ac */ /* 0x000ea60008000800 */
[----:B------:R-:W-:Y:S01]  /*4df0*/  IMAD.U32 R10, RZ, RZ, UR10 ;  /* 0x0000000aff0a7e24 */ /* 0x000fe2000f8e00ff */
[----:B------:R-:W-:Y:S05]  /*4e00*/  MOV R11, UR11 ;  /* 0x0000000b000b7c02 */ /* 0x000fea0008000f00 */
[----:B-----5:R3:W5:Y:S02]  /*4e10*/  @P0 LDG.E R48, desc[UR46][R10.64] ;  /* 0x0000002e0a300981 */ /* 0x020764000c1e1900 */
[----:B--23--:R-:W-:Y:S07]  /*4e20*/  @!P0 IMAD.U32 R48, RZ, RZ, UR8 ;  /* 0x00000008ff308e24 */ /* 0x00cfee000f8e00ff */
.L_x_94:
[----:B-----5:R-:W-:Y:S01]  /*4e30*/  @!P2 ISETP.EQ.AND P0, PT, R48, RZ, PT ;  /* 0x000000ff3000a20c */ /* 0x020fe20003f02270 */
[----:B------:R-:W-:Y:S01]  /*4e40*/  @!UPT UIADD3 URZ, UPT, UPT, URZ, URZ, URZ ;  /* 0x000000fffffff290 */ /* 0x000fe2000fffe0ff */
[----:B------:R-:W-:Y:S11]  /*4e50*/  @!P2 BRA `(.L_x_95) ;  /* 0x000000000014a947 */ /* 0x000ff60003800000 */
[----:B------:R-:W-:Y:S02]  /*4e60*/  LOP3.LUT P2, RZ, R89, 0xff, RZ, 0xc0, !PT ;  /* 0x000000ff59ff7812 */ /* 0x000fe4000784c0ff */
[----:B------:R-:W-:Y:S04]  /*4e70*/  PLOP3.LUT P0, PT, PT, PT, UP0, 0x80, 0x8 ;  /* 0x000000000008781c */ /* 0x000fe80003f0f008 */
[----:B------:R-:W-:Y:S07]  /*4e80*/  PLOP3.LUT P0, PT, P0, PT, PT, 0x8, 0x80 ;  /* 0x000000000080781c */ /* 0x000fee000070e170 */
[----:B------:R-:W-:Y:S11]  /*4e90*/  @P2 ISETP.EQ.AND P0, PT, R48, RZ, PT ;  /* 0x000000ff3000220c */ /* 0x000ff60003f02270 */
[----:B------:R-:W-:Y:S02]  /*4ea0*/  @!UPT UIADD3 URZ, UPT, UPT, URZ, URZ, URZ ;  /* 0x000000fffffff290 */ /* 0x000fe4000fffe0ff */
.L_x_95:
[----:B------:R-:W3:Y:S01]  /*4eb0*/  SYNCS.PHASECHK.TRANS64.TRYWAIT P2, [UR7+0x1a8], R12 ;  /* 0x0001a80cff0075a7 */ /* 0x000ee20008041107 */
[----:B------:R-:W-:Y:S04]  /*4ec0*/  ELECT P4, URZ, PT ;  /* 0x0000000000ff782f */ /* 0x000fe80003880000 */
[----:B------:R-:W-:Y:S11]  /*4ed0*/  PLOP3.LUT P4, PT, P0, P4, PT, 0xf2, 0x2f ;  /* 0x00000000002f781c */ /* 0x000ff60000789e72 */
[----:B------:R-:W-:Y:S02]  /*4ee0*/  @!UPT UIADD3 URZ, UPT, UPT, URZ, URZ, URZ ;  /* 0x000000fffffff290 */ /* 0x000fe4000fffe0ff */
[----:B-1----:R-:W-:Y:S05]  /*4ef0*/  @!P4 IADD3 R9, P0, PT, R32, 0x580, RZ ;  /* 0x000005802009c810 */ /* 0x002fea0007f1e0ff */
[----:B--2---:R-:W-:Y:S01]  /*4f00*/  @!P4 IMAD.X R0, RZ, RZ, R33, P0 ;  /* 0x000000ffff00c224 */ /* 0x004fe200000e0621 */
[----:B---3--:R-:W-:Y:S07]  /*4f10*/  @!P2 BRA `(.L_x_96) ;  /* 0x000000500004a947 */ /* 0x008fee0003800000 */
.L_x_214:
[----:B------:R-:W-:Y:S01]  /*4f20*/  @!P4 R2UR UR8, R0 ;  /* 0x000000000008c2ca */ /* 0x000fe200000e0000 */
[----:B------:R-:W-:Y:S01]  /*4f30*/  VOTEU.ALL UP1, P4 ;  /* 0x0000000000ff7886 */ /* 0x000fe20002020000 */
[----:B------:R-:W-:Y:S01]  /*4f40*/  @!P4 R2UR UR9, R9 ;  /* 0x000000000909c2ca */ /* 0x000fe200000e0000 */
[----:B------:R-:W-:Y:S01]  /*4f50*/  @!P4 IMAD.MOV.U32 R0, RZ, RZ, 0x1000 ;  /* 0x00001000ff00c424 */ /* 0x000fe200078e00ff */
[----:B------:R-:W-:Y:S01]  /*4f60*/  UMOV UR10, 0x0 ;  /* 0x00000000000a7882 */ /* 0x000fe20000000000 */
[----:B------:R-:W-:Y:S01]  /*4f70*/  UMOV UR11, 0x10000000 ;  /* 0x10000000000b7882 */ /* 0x000fe20000000000 */
[----:B------:R-:W-:Y:S01]  /*4f80*/  @!UP1 UIADD3 UR24, UPT, UPT, UR7, 0x400, URZ ;  /* 0x0000040007189890 */ /* 0x000fe2000fffe0ff */
[----:B------:R-:W-:Y:S01]  /*4f90*/  @!P4 IADD3 R21, P0, PT, R32, 0x580, RZ ;  /* 0x000005802015c810 */ /* 0x000fe20007f1e0ff */
[----:B------:R-:W-:Y:S01]  /*4fa0*/  VOTEU.ALL UP1, P4 ;  /* 0x0000000000ff7886 */ /* 0x000fe20002020000 */
[----:B------:R-:W-:Y:S03]  /*4fb0*/  UMOV UR28, UR36 ;  /* 0x00000024001c7c82 */ /* 0x000fe60008000000 */
[----:B------:R-:W-:Y:S02]  /*4fc0*/  @!P4 IMAD.X R20, RZ, RZ, R33, P0 ;  /* 0x000000ffff14c224 */ /* 0x000fe400000e0621 */
[----:B------:R-:W-:Y:S01]  /*4fd0*/  IMAD.U32 R11, RZ, RZ, UR8 ;  /* 0x00000008ff0b7e24 */ /* 0x000fe2000f8e00ff */
[----:B------:R-:W-:Y:S01]  /*4fe0*/  UPRMT UR8, UR37, 0x654, UR25 ;  /* 0x0000065425087896 */ /* 0x000fe20008000019 */
[----:B------:R-:W-:Y:S03]  /*4ff0*/  IMAD.U32 R10, RZ, RZ, UR9 ;  /* 0x00000009ff0a7e24 */ /* 0x000fe6000f8e00ff */
[----:B------:R-:W-:Y:S02]  /*5000*/  @!P4 R2UR UR15, R11 ;  /* 0x000000000b0fc2ca */ /* 0x000fe400000e0000 */
[----:B------:R-:W-:Y:S11]  /*5010*/  @!P4 R2UR UR14, R10 ;  /* 0x000000000a0ec2ca */ /* 0x000ff600000e0000 */
[----:B------:R-:W-:Y:S02]  /*5020*/  @!UPT UIADD3 URZ, UPT, UPT, URZ, URZ, URZ ;  /* 0x000000fffffff290 */ /* 0x000fe4000fffe0ff */
[----:B------:R2:W-:Y:S01]  /*5030*/  @!UP1 UTMALDG.3D [UR24], [UR14], desc[UR10] ;  /* 0x00000a180e0095b4 */ /* 0x0005e20008011000 */
[----:B------:R2:W-:Y:S01]  /*5040*/  @!P4 SYNCS.ARRIVE.TRANS64.RED.A0TR RZ, [UR7+0x190], R0 ;  /* 0x00019000ffffc9a7 */ /* 0x0005e20008300407 */
[----:B------:R-:W-:Y:S01]  /*5050*/  SYNCS.ARRIVE.TRANS64.RED.A1T0 RZ, [UR8], RZ ;  /* 0x000000ffffff79a7 */ /* 0x000fe20008100408 */
[----:B------:R-:W3:Y:S02]  /*5060*/  SYNCS.PHASECHK.TRANS64.TRYWAIT P2, [UR7+0x1b0], R12 ;  /* 0x0001b00cff0075a7 */ /* 0x000ee40008041107 */
[----:B--23--:R-:W-:Y:S05]  /*5070*/  @!P2 BRA `(.L_x_97) ;  /* 0x0000004c00c4a947 */ /* 0x00cfea0003800000 */
.L_x_216:
[----:B------:R-:W2:Y:S01]  /*5080*/  LDC.64 R14, c[0x0][0xb10] ;  /* 0x0002c400ff0e7b82 */ /* 0x000ea20000000a00 */
[----:B------:R-:W-:Y:S01]  /*5090*/  @!P4 R2UR UR8, R20 ;  /* 0x000000001408c2ca */ /* 0x000fe200000e0000 */
[----:B------:R-:W-:Y:S01]  /*50a0*/  VOTEU.ALL UP1, P4 ;  /* 0x0000000000ff7886 */ /* 0x000fe20002020000 */
[----:B------:R-:W-:Y:S01]  /*50b0*/  @!P4 R2UR UR9, R21 ;  /* 0x000000001509c2ca */ /* 0x000fe200000e0000 */
[----:B------:R-:W-:Y:S01]  /*50c0*/  UMOV UR10, 0x0 ;  /* 0x00000000000a7882 */ /* 0x000fe20000000000 */
[----:B------:R-:W-:Y:S03]  /*50d0*/  UMOV UR11, 0x10000000 ;  /* 0x10000000000b7882 */ /* 0x000fe60000000000 */
[----:B------:R-:W3:Y:S01]  /*50e0*/  LDC.64 R10, c[0x0][0xb18] ;  /* 0x0002c600ff0a7b82 */ /* 0x000ee20000000a00 */
[----:B------:R-:W-:Y:S01]  /*50f0*/  @!UP1 UIADD3 UR18, UPT, UPT, UR26, 0x40, URZ ;  /* 0x000000401a129890 */ /* 0x000fe2000fffe0ff */
[----:B------:R-:W-:Y:S01]  /*5100*/  @P3 SHF.R.U32.HI R28, RZ, 0x10, R25 ;  /* 0x00000010ff1c3819 */ /* 0x000fe20000011619 */
[----:B------:R-:W-:Y:S01]  /*5110*/  @!UP1 UIADD3 UR16, UPT, UPT, UR7, 0x1400, URZ ;  /* 0x0000140007109890 */ /* 0x000fe2000fffe0ff */
[----:B------:R-:W-:Y:S01]  /*5120*/  VIADD R30, R30, 0x1 ;  /* 0x000000011e1e7836 */ /* 0x000fe20000000000 */
[----:B------:R-:W-:Y:S03]  /*5130*/  VOTEU.ALL UP1, P4 ;  /* 0x0000000000ff7886 */ /* 0x000fe60002020000 */
[----:B------:R-:W5:Y:S01]  /*5140*/  @!P1 LDC R0, c[0x0][0xb20] ;  /* 0x0002c800ff009b82 */ /* 0x000f620000000800 */
[----:B------:R-:W-:Y:S01]  /*5150*/  UMOV UR19, UR27 ;  /* 0x0000001b00137c82 */ /* 0x000fe20008000000 */
[----:B------:R-:W-:Y:S01]  /*5160*/  IMAD.U32 R21, RZ, RZ, UR8 ;  /* 0x00000008ff157e24 */ /* 0x000fe2000f8e00ff */
[----:B------:R-:W-:Y:S05]  /*5170*/  UMOV UR20, UR36 ;  /* 0x0000002400147c82 */ /* 0x000fea0008000000 */
[----:B-1----:R-:W1:Y:S01]  /*5180*/  @!P1 LDC R3, c[0x0][0xb0c] ;  /* 0x0002c300ff039b82 */ /* 0x002e620000000800 */
[----:B------:R-:W-:Y:S01]  /*5190*/  IMAD.U32 R20, RZ, RZ, UR9 ;  /* 0x00000009ff147e24 */ /* 0x000fe2000f8e00ff */
[----:B------:R-:W-:Y:S01]  /*51a0*/  UPRMT UR8, UR37, 0x654, UR17 ;  /* 0x0000065425087896 */ /* 0x000fe20008000011 */
[----:B------:R-:W-:Y:S03]  /*51b0*/  @!P4 R2UR UR15, R21 ;  /* 0x00000000150fc2ca */ /* 0x000fe600000e0000 */
[----:B------:R-:W-:Y:S01]  /*51c0*/  @!P4 R2UR UR14, R20 ;  /* 0x00000000140ec2ca */ /* 0x000fe200000e0000 */
[----:B------:R-:W-:Y:S11]  /*51d0*/  @!P4 IMAD.MOV.U32 R20, RZ, RZ, 0x1000 ;  /* 0x00001000ff14c424 */ /* 0x000ff600078e00ff */
[----:B------:R-:W-:Y:S01]  /*51e0*/  @!UPT UIADD3 URZ, UPT, UPT, URZ, URZ, URZ ;  /* 0x000000fffffff290 */ /* 0x000fe2000fffe0ff */
[----:B------:R1:W-:Y:S01]  /*51f0*/  @!UP1 UTMALDG.3D [UR16], [UR14], desc[UR10] ;  /* 0x00000a100e0095b4 */ /* 0x0003e20008011000 */
[----:B------:R1:W-:Y:S02]  /*5200*/  @!P4 SYNCS.ARRIVE.TRANS64.RED.A0TR RZ, [UR7+0x198], R20 ;  /* 0x00019814ffffc9a7 */ /* 0x0003e40008300407 */
[----:B-1----:R-:W-:Y:S01]  /*5210*/  @!P1 ISETP.NE.AND P2, PT, R3, 0x1, PT ;  /* 0x000000010300980c */ /* 0x002fe20003f45270 */
[C---:B--2---:R-:W-:Y:S01]  /*5220*/  @!P1 IMAD.HI.U32 R14, R13.reuse, R14, RZ ;  /* 0x0000000e0d0e9227 */ /* 0x044fe200078e00ff */
[----:B---3--:R-:W-:Y:S03]  /*5230*/  @!P1 ISETP.NE.AND P0, PT, R10, 0x1, PT ;  /* 0x000000010a00980c */ /* 0x008fe60003f05270 */
[C---:B------:R-:W-:Y:S01]  /*5240*/  @!P1 IMAD.HI.U32 R11, R8.reuse, R11, RZ ;  /* 0x0000000b080b9227 */ /* 0x040fe200078e00ff */
[----:B------:R-:W-:Y:S04]  /*5250*/  @!P1 SHF.R.U32.HI R14, RZ, R15, R14 ;  /* 0x0000000fff0e9219 */ /* 0x000fe8000001160e */
[----:B-----5:R-:W-:Y:S01]  /*5260*/  @!P1 SHF.R.U32.HI R9, RZ, R0, R11 ;  /* 0x00000000ff099219 */ /* 0x020fe2000001160b */
[----:B------:R-:W-:Y:S01]  /*5270*/  SYNCS.ARRIVE.TRANS64.RED.A1T0 RZ, [UR8], RZ ;  /* 0x000000ffffff79a7 */ /* 0x000fe20008100408 */
[----:B------:R-:W-:Y:S02]  /*5280*/  @!P1 SEL R14, R13, R14, !P2 ;  /* 0x0000000e0d0e9207 */ /* 0x000fe40005000000 */
[----:B------:R-:W-:Y:S01]  /*5290*/  @!P1 SEL R9, R8, R9, !P0 ;  /* 0x0000000908099207 */ /* 0x000fe20004000000 */
[----:B------:R-:W1:Y:S04]  /*52a0*/  SYNCS.PHASECHK.TRANS64.TRYWAIT P5, [UR7+0x1b8], R12 ;  /* 0x0001b80cff0075a7 */ /* 0x000e6800080a1107 */
[----:B------:R-:W-:Y:S02]  /*52b0*/  @!P1 IMAD.IADD R0, R9, 0x1, -R14 ;  /* 0x0000000109009824 */ /* 0x000fe400078e0a0e */
[----:B------:R-:W-:Y:S02]  /*52c0*/  @!P1 IMAD.IADD R9, R14, 0x1, -R9 ;  /* 0x000000010e099824 */ /* 0x000fe400078e0a09 */
[----:B------:R-:W-:Y:S02]  /*52d0*/  @!P1 IMAD R13, R0, R3, R13 ;  /* 0x00000003000d9224 */ /* 0x000fe400078e020d */
[----:B------:R-:W-:Y:S01]  /*52e0*/  @!P1 IMAD R8, R9, R10, R8 ;  /* 0x0000000a09089224 */ /* 0x000fe200078e0208 */
[----:B-1----:R-:W-:Y:S06]  /*52f0*/  @!P5 BRA `(.L_x_98) ;  /* 0x0000004c003cd947 */ /* 0x002fec0003800000 */
.L_x_218:
[----:B-1----:R-:W-:Y:S01]  /*5300*/  @!P4 IADD3 R3, P0, PT, R32, 0x580, RZ ;  /* 0x000005802003c810 */ /* 0x002fe20007f1e0ff */
[----:B------:R-:W-:Y:S01]  /*5310*/  VOTEU.ALL UP1, P4 ;  /* 0x0000000000ff7886 */ /* 0x000fe20002020000 */
[----:B------:R-:W-:Y:S01]  /*5320*/  UMOV UR18, 0x0 ;  /* 0x0000000000127882 */ /* 0x000fe20000000000 */
[----:B------:R-:W-:Y:S01]  /*5330*/  UMOV UR19, 0x10000000 ;  /* 0x1000000000137882 */ /* 0x000fe20000000000 */
[----:B------:R-:W-:Y:S01]  /*5340*/  @!P4 R2UR UR9, R3 ;  /* 0x000000000309c2ca */ /* 0x000fe200000e0000 */
[----:B------:R-:W-:Y:S01]  /*5350*/  @!P4 IMAD.X R0, RZ, RZ, R33, P0 ;  /* 0x000000ffff00c224 */ /* 0x000fe200000e0621 */
[----:B------:R-:W-:Y:S01]  /*5360*/  @!UP1 UIADD3 UR10, UPT, UPT, UR26, 0x80, URZ ;  /* 0x000000801a0a9890 */ /* 0x000fe2000fffe0ff */
[----:B------:R-:W-:Y:S01]  /*5370*/  ISETP.NE.AND P0, PT, R30, 0x2, PT ;  /* 0x000000021e00780c */ /* 0x000fe20003f05270 */
[----:B------:R-:W-:Y:S01]  /*5380*/  UMOV UR11, UR27 ;  /* 0x0000001b000b7c82 */ /* 0x000fe20008000000 */
[----:B------:R-:W-:Y:S01]  /*5390*/  UMOV UR12, UR36 ;  /* 0x00000024000c7c82 */ /* 0x000fe20008000000 */
[----:B------:R-:W-:Y:S01]  /*53a0*/  @!P4 R2UR UR8, R0 ;  /* 0x000000000008c2ca */ /* 0x000fe200000e0000 */
[----:B------:R-:W-:Y:S01]  /*53b0*/  IMAD.IADD R20, R8, 0x1, R81 ;  /* 0x0000000108147824 */ /* 0x000fe200078e0251 */
[----:B------:R-:W-:Y:S01]  /*53c0*/  @P3 R2UR UR36, R28 ;  /* 0x000000001c2432ca */ /* 0x000fe200000e0000 */
[----:B------:R-:W-:Y:S01]  /*53d0*/  IMAD.IADD R21, R13, 0x1, R88 ;  /* 0x000000010d157824 */ /* 0x000fe200078e0258 */
[----:B------:R-:W-:Y:S02]  /*53e0*/  SEL R0, RZ, 0x1, P0 ;  /* 0x00000001ff007807 */ /* 0x000fe40000000000 */
[----:B------:R-:W-:Y:S01]  /*53f0*/  LOP3.LUT R31, R31, 0x1, RZ, 0x3c, !PT ;  /* 0x000000011f1f7812 */ /* 0x000fe200078e3cff */
[----:B------:R-:W-:Y:S01]  /*5400*/  IMAD.U32 R10, RZ, RZ, UR9 ;  /* 0x00000009ff0a7e24 */ /* 0x000fe2000f8e00ff */
[----:B------:R-:W-:Y:S01]  /*5410*/  @!UP1 UIADD3 UR9, UPT, UPT, UR7, 0x1a0, URZ ;  /* 0x000001a007099890 */ /* 0x000fe2000fffe0ff */
[----:B------:R-:W-:Y:S02]  /*5420*/  LOP3.LUT R29, R29, R0, RZ, 0x3c, !PT ;  /* 0x000000001d1d7212 */ /* 0x000fe400078e3cff */
[----:B------:R-:W-:Y:S02]  /*5430*/  SEL R30, R30, RZ, P0 ;  /* 0x000000ff1e1e7207 */ /* 0x000fe40000000000 */
[----:B------:R-:W-:Y:S01]  /*5440*/  IMAD.U32 R11, RZ, RZ, UR8 ;  /* 0x00000008ff0b7e24 */ /* 0x000fe2000f8e00ff */
[----:B------:R-:W-:Y:S01]  /*5450*/  @!P4 R2UR UR14, R10 ;  /* 0x000000000a0ec2ca */ /* 0x000fe200000e0000 */
[----:B------:R-:W-:Y:S01]  /*5460*/  @!UP1 UIADD3 UR8, UPT, UPT, UR7, 0x2400, URZ ;  /* 0x0000240007089890 */ /* 0x000fe2000fffe0ff */
[----:B------:R-:W-:Y:S02]  /*5470*/  VOTEU.ALL UP1, P4 ;  /* 0x0000000000ff7886 */ /* 0x000fe40002020000 */
[----:B------:R-:W-:Y:S11]  /*5480*/  @!P4 R2UR UR15, R11 ;  /* 0x000000000b0fc2ca */ /* 0x000ff600000e0000 */
[----:B------:R-:W-:Y:S02]  /*5490*/  @!UPT UIADD3 URZ, UPT, UPT, URZ, URZ, URZ ;  /* 0x000000fffffff290 */ /* 0x000fe4000fffe0ff */
[----:B------:R2:W-:Y:S01]  /*54a0*/  @!UP1 UTMALDG.3D [UR8], [UR14], desc[UR18] ;  /* 0x000012080e0095b4 */ /* 0x0005e20008011000 */
[----:B------:R2:W-:Y:S01]  /*54b0*/  @!P4 SYNCS.ARRIVE.TRANS64.RED.A0TR RZ, [UR7+0x1a0], R23 ;  /* 0x0001a017ffffc9a7 */ /* 0x0005e20008300407 */
[----:B------:R-:W-:Y:S01]  /*54c0*/  UPLOP3.LUT UP1, UPT, UPT, UPT, UPT, 0x80, 0x8 ;  /* 0x000000000008789c */ /* 0x000fe20003f2f070 */
[----:B------:R-:W-:Y:S01]  /*54d0*/  SYNCS.ARRIVE.TRANS64.RED.A1T0 RZ, [UR13], RZ ;  /* 0x000000ffffff79a7 */ /* 0x000fe2000810040d */
[----:B------:R-:W-:Y:S09]  /*54e0*/  @P3 BRA `(.L_x_99) ;  /* 0xfffffff000f03947 */ /* 0x000ff2000383ffff */
[----:B------:R-:W-:-:S04]  /*54f0*/  SHF.L.U32 R3, R31, 0x1f, RZ ;  /* 0x0000001f1f037819 */ /* 0x000fc800000006ff */
[----:B------:R-:W1:Y:S02]  /*5500*/  SYNCS.PHASECHK.TRANS64.TRYWAIT P0, [UR7+0x1a8], R3 ;  /* 0x0001a803ff0075a7 */ /* 0x000e640008001107 */
[----:B-1----:R-:W-:Y:S05]  /*5510*/  @!P0 BRA `(.L_x_100) ;  /* 0x0000004800cc8947 */ /* 0x002fea0003800000 */
.L_x_220:
[----:B------:R-:W3:Y:S02]  /*5520*/  SYNCS.PHASECHK.TRANS64.TRYWAIT P0, [UR7+0x1b0], R3 ;  /* 0x0001b003ff0075a7 */ /* 0x000ee40008001107 */
[----:B---3--:R-:W-:Y:S05]  /*5530*/  @!P0 BRA `(.L_x_101) ;  /* 0x0000004800dc8947 */ /* 0x008fea0003800000 */
.L_x_222:
[----:B-1----:R-:W-:-:S07]  /*5540*/  MOV R0, UR7 ;  /* 0x0000000700007c02 */ /* 0x002fce0008000f00 */
.L_x_102:
[----:B-1----:R-:W-:-:S04]  /*5550*/  SHF.L.U32 R3, R31, 0x1f, RZ ;  /* 0x0000001f1f037819 */ /* 0x002fc800000006ff */
[----:B------:R1:W3:Y:S03]  /*5560*/  SYNCS.PHASECHK.TRANS64.TRYWAIT P0, [R0+URZ+0x1b8], R3 ;  /* 0x0001b803000075a7 */ /* 0x0002e600080011ff */
[----:B---3--:R-:W-:Y:S05]  /*5570*/  @!P0 NANOSLEEP.SYNCS 0x989680 ;  /* 0x009896800000895d */ /* 0x008fea0003900000 */
[----:B------:R-:W3:Y:S02]  /*5580*/  @!P0 SYNCS.PHASECHK.TRANS64 P0, [R0+URZ+0x1b8], R3 ;  /* 0x0001b803000085a7 */ /* 0x000ee400080010ff */
[----:B--23--:R-:W-:Y:S05]  /*5590*/  @P0 EXIT ;  /* 0x000000000000094d */ /* 0x00cfea0003800000 */
[----:B------:R-:W-:Y:S05]  /*55a0*/  BRA `(.L_x_102) ;  /* 0xfffffffc00e87947 */ /* 0x000fea000383ffff */
.L_x_89:
[----:B------:R-:W-:-:S06]  /*55b0*/  UISETP.GE.AND UP1, UPT, UR8, 0x4, UPT ;  /* 0x000000040800788c */ /* 0x000fcc000bf26270 */
[----:B------:R-:W-:-:S13]  /*55c0*/  PLOP3.LUT P0, PT, PT, PT, UP1, 0x80, 0x8 ;  /* 0x000000000008781c */ /* 0x000fda0003f0f018 */
[----:B------:R-:W-:Y:S05]  /*55d0*/  @!P0 EXIT ;  /* 0x000000000000894d */ /* 0x000fea0003800000 */
[----:B------:R-:W-:Y:S01]  /*55e0*/  BAR.SYNC.DEFER_BLOCKING 0x6, 0xa0 ;  /* 0x0182800000007b1d */ /* 0x000fe20000010000 */
[C---:B------:R-:W-:Y:S01]  /*55f0*/  IMAD.SHL.U32 R93, R101.reuse, 0x20, RZ ;  /* 0x00000020655d7824 */ /* 0x040fe200078e00ff */
[C---:B------:R-:W-:Y:S01]  /*5600*/  LOP3.LUT R102, R101.reuse, 0x60, RZ, 0xc0, !PT ;  /* 0x0000006065667812 */ /* 0x040fe200078ec0ff */
[C---:B------:R-:W-:Y:S01]  /*5610*/  IMAD.SHL.U32 R2, R101.reuse, 0x40, RZ ;  /* 0x0000004065027824 */ /* 0x040fe200078e00ff */
[----:B------:R-:W-:Y:S01]  /*5620*/  CS2R R98, SRZ ;  /* 0x0000000000627805 */ /* 0x000fe2000001ff00 */
[----:B------:R-:W-:Y:S01]  /*5630*/  IMAD.SHL.U32 R0, R101, 0x8, RZ ;  /* 0x0000000865007824 */ /* 0x000fe200078e00ff */
[----:B------:R-:W-:Y:S02]  /*5640*/  UMOV UR49, 0x400 ;  /* 0x0000040000317882 */ /* 0x000fe40000000000 */
[----:B------:R-:W1:Y:S01]  /*5650*/  LDC R91, c[0x0][0x370] ;  /* 0x0000dc00ff5b7b82 */ /* 0x000e620000000800 */
[----:B------:R-:W-:Y:S01]  /*5660*/  ULEA UR49, UR37, UR49, 0x18 ;  /* 0x0000003125317291 */ /* 0x000fe2000f8ec0ff */
[----:B------:R-:W-:Y:S01]  /*5670*/  LOP3.LUT R93, R93, 0xc00, RZ, 0xc0, !PT ;  /* 0x00000c005d5d7812 */ /* 0x000fe200078ec0ff */
[----:B------:R-:W-:Y:S01]  /*5680*/  IMAD.MOV.U32 R44, RZ, RZ, RZ ;  /* 0x000000ffff2c7224 */ /* 0x000fe200078e00ff */
[----:B------:R-:W-:Y:S01]  /*5690*/  LOP3.LUT R5, R2, 0x180, RZ, 0xc0, !PT ;  /* 0x0000018002057812 */ /* 0x000fe200078ec0ff */
[----:B------:R-:W-:Y:S01]  /*56a0*/  IMAD.MOV.U32 R100, RZ, RZ, RZ ;  /* 0x000000ffff647224 */ /* 0x000fe200078e00ff */
[----:B------:R-:W-:Y:S01]  /*56b0*/  LOP3.LUT R93, R93, 0x40, R2, 0xf8, !PT ;  /* 0x000000405d5d7812 */ /* 0x000fe200078ef802 */
[----:B------:R-:W-:Y:S01]  /*56c0*/  IMAD.MOV.U32 R104, RZ, RZ, RZ ;  /* 0x000000ffff687224 */ /* 0x000fe200078e00ff */
[----:B------:R-:W2:Y:S01]  /*56d0*/  LDC R42, c[0x0][0xb0c] ;  /* 0x0002c300ff2a7b82 */ /* 0x000ea20000000800 */
[----:B------:R-:W-:Y:S01]  /*56e0*/  LOP3.LUT R0, R5, 0x30, R0, 0xf8, !PT ;  /* 0x0000003005007812 */ /* 0x000fe200078ef800 */
[----:B------:R-:W-:Y:S01]  /*56f0*/  IMAD.SHL.U32 R5, R101, 0x2, RZ ;  /* 0x0000000265057824 */ /* 0x000fe200078e00ff */
[----:B------:R-:W-:Y:S01]  /*5700*/  LOP3.LUT R93, R93, 0x200, R2, 0xf8, !PT ;  /* 0x000002005d5d7812 */ /* 0x000fe200078ef802 */
[C---:B------:R-:W-:Y:S01]  /*5710*/  IMAD.U32 R2, R101.reuse, 0x10000, RZ ;  /* 0x0001000065027824 */ /* 0x040fe200078e00ff */
[----:B------:R-:W-:Y:S01]  /*5720*/  LOP3.LUT R101, R101, 0x2, RZ, 0xc0, !PT ;  /* 0x0000000265657812 */ /* 0x000fe200078ec0ff */
[----:B------:R-:W-:Y:S01]  /*5730*/  IMAD.MOV.U32 R97, RZ, RZ, RZ ;  /* 0x000000ffff617224 */ /* 0x000fe200078e00ff */
[----:B------:R-:W-:Y:S01]  /*5740*/  LOP3.LUT R0, R0, 0x20, R5, 0x78, !PT ;  /* 0x0000002000007812 */ /* 0x000fe200078e7805 */
[----:B------:R-:W4:Y:S01]  /*5750*/  LDC R90, c[0x0][0xb20] ;  /* 0x0002c800ff5a7b82 */ /* 0x000f220000000800 */
[----:B------:R-:W3:Y:S01]  /*5760*/  LDS R3, [UR49+0x280] ;  /* 0x00028031ff037984 */ /* 0x000ee20008000800 */
[----:B------:R-:W-:Y:S01]  /*5770*/  LOP3.LUT R2, R2, 0x600000, RZ, 0xc0, !PT ;  /* 0x0060000002027812 */ /* 0x000fe200078ec0ff */
[----:B------:R-:W-:Y:S01]  /*5780*/  IMAD.MOV R95, RZ, RZ, -R101 ;  /* 0x000000ffff5f7224 */ /* 0x000fe200078e0a65 */
[----:B------:R-:W-:Y:S01]  /*5790*/  LOP3.LUT R93, R93, R0, RZ, 0xfc, !PT ;  /* 0x000000005d5d7212 */ /* 0x000fe200078efcff */
[----:B------:R-:W1:Y:S03]  /*57a0*/  LDCU.64 UR52, c[0x0][0x348] ;  /* 0x00006900ff3477ac */ /* 0x000e660008000a00 */
[----:B------:R-:W1:Y:S01]  /*57b0*/  LDC R41, c[0x0][0xb30] ;  /* 0x0002cc00ff297b82 */ /* 0x000e620000000800 */
[----:B------:R-:W1:Y:S01]  /*57c0*/  LDCU.64 UR38, c[0x0][0x888] ;  /* 0x00011100ff2677ac */ /* 0x000e620008000a00 */
[----:B------:R-:W1:Y:S06]  /*57d0*/  LDCU.64 UR44, c[0x0][0x890] ;  /* 0x00011200ff2c77ac */ /* 0x000e6c0008000a00 */
[----:B------:R-:W1:Y:S01]  /*57e0*/  LDC.64 R86, c[0x0][0xb10] ;  /* 0x0002c400ff567b82 */ /* 0x000e620000000a00 */
[----:B------:R-:W-:-:S02]  /*57f0*/  UIADD3 UR48, UPT, UPT, UR49, 0x400, URZ ;  /* 0x0000040031307890 */ /* 0x000fc4000fffe0ff */
[----:B------:R-:W-:Y:S01]  /*5800*/  UIADD3 UR50, UPT, UPT, UR49, 0x3400, URZ ;  /* 0x0000340031327890 */ /* 0x000fe2000fffe0ff */
[----:B------:R-:W-:-:S04]  /*5810*/  UMOV UR54, URZ ;  /* 0x000000ff00367c82 */ /* 0x000fc80008000000 */
[----:B------:R-:W1:Y:S08]  /*5820*/  LDC.64 R38, c[0x0][0xb18] ;  /* 0x0002c600ff267b82 */ /* 0x000e700000000a00 */
[----:B------:R-:W1:Y:S08]  /*5830*/  LDC.64 R36, c[0x0][0xb28] ;  /* 0x0002ca00ff247b82 */ /* 0x000e700000000a00 */
[----:B------:R-:W1:Y:S01]  /*5840*/  LDC.64 R84, c[0x0][0x8b0] ;  /* 0x00022c00ff547b82 */ /* 0x000e620000000a00 */
[----:B---3--:R-:W-:-:S07]  /*5850*/  IMAD.IADD R2, R3, 0x1, R2 ;  /* 0x0000000103027824 */ /* 0x008fce00078e0202 */
[----:B------:R-:W3:Y:S08]  /*5860*/  LDC.64 R82, c[0x0][0x8a8] ;  /* 0x00022a00ff527b82 */ /* 0x000ef00000000a00 */
[----:B--2-4-:R-:W1:Y:S02]  /*5870*/  LDC R92, c[0x0][0x374] ;  /* 0x0000dd00ff5c7b82 */ /* 0x014e640000000800 */
.L_x_141:
[C---:B------:R-:W-:Y:S02]  /*5880*/  LEA R0, R104.reuse, UR49, 0x3 ;  /* 0x0000003168007c11 */ /* 0x040fe4000f8e18ff */
[----:B------:R-:W-:Y:S02]  /*5890*/  SHF.L.U32 R3, R99, 0x1f, RZ ;  /* 0x0000001f63037819 */ /* 0x000fe400000006ff */
[----:B------:R-:W-:Y:S02]  /*58a0*/  LEA R16, R104, UR49, 0x4 ;  /* 0x0000003168107c11 */ /* 0x000fe4000f8e20ff */
[----:B------:R-:W2:Y:S02]  /*58b0*/  SYNCS.PHASECHK.TRANS64.TRYWAIT P0, [R0+URZ+0x1d0], R3 ;  /* 0x0001d003000075a7 */ /* 0x000ea400080011ff */
[----:B-12---:R-:W-:Y:S05]  /*58c0*/  @!P0 BRA `(.L_x_103) ;  /* 0x0000004800108947 */ /* 0x006fea0003800000 */
.L_x_223:
[----:B------:R-:W4:Y:S01]  /*58d0*/  LDC.64 R14, c[0x0][0xb10] ;  /* 0x0002c400ff0e7b82 */ /* 0x000f220000000a00 */
[----:B------:R-:W3:Y:S01]  /*58e0*/  LDS.128 R16, [R16+0x260] ;  /* 0x0002600010107984 */ /* 0x000ee20000000c00 */
[----:B-1----:R-:W-:Y:S01]  /*58f0*/  ISETP.NE.AND P1, PT, R41, 0x1, PT ;  /* 0x000000012900780c */ /* 0x002fe20003f25270 */
[----:B--2---:R-:W-:Y:S01]  /*5900*/  VIADD R0, R0, 0x1e0 ;  /* 0x000001e000007836 */ /* 0x004fe20000000000 */
[----:B------:R-:W-:Y:S04]  /*5910*/  ISETP.GE.AND P0, PT, R40, 0x1, PT ;  /* 0x000000012800780c */ /* 0x000fe80003f06270 */
[----:B------:R-:W1:Y:S01]  /*5920*/  LDC.64 R12, c[0x0][0xb18] ;  /* 0x0002c600ff0c7b82 */ /* 0x000e620000000a00 */
[----:B------:R-:W-:Y:S01]  /*5930*/  PRMT R0, RZ, 0x654, R0 ;  /* 0x00000654ff007816 */ /* 0x000fe20000000000 */
[----:B------:R-:W-:Y:S01]  /*5940*/  @!PT LDS RZ, [RZ] ;  /* 0x00000000fffff984 */ /* 0x000fe20000000800 */
[----:B------:R-:W-:Y:S01]  /*5950*/  @!PT LDS RZ, [RZ] ;  /* 0x00000000fffff984 */ /* 0x000fe20000000800 */
[----:B------:R-:W-:Y:S01]  /*5960*/  @!PT LDS RZ, [RZ] ;  /* 0x00000000fffff984 */ /* 0x000fe20000000800 */
[----:B------:R-:W-:Y:S01]  /*5970*/  @!PT LDS RZ, [RZ] ;  /* 0x00000000fffff984 */ /* 0x000fe20000000800 */
[----:B------:R2:W-:Y:S06]  /*5980*/  MEMBAR.ALL.CTA ;  /* 0x0000000000007992 */ /* 0x0005ec0000008000 */
[----:B--2---:R-:W2:Y:S01]  /*5990*/  FENCE.VIEW.ASYNC.S ;  /* 0x00000000000073c6 */ /* 0x004ea20000000000 */
[----:B------:R-:W1:Y:S08]  /*59a0*/  @!P1 LDC R11, c[0x0][0xb20] ;  /* 0x0002c800ff0b9b82 */ /* 0x000e700000000800 */
[----:B------:R-:W1:Y:S01]  /*59b0*/  @!P1 LDC R10, c[0x0][0xb0c] ;  /* 0x0002c300ff0a9b82 */ /* 0x000e620000000800 */
[----:B--2---:R2:W-:Y:S01]  /*59c0*/  SYNCS.ARRIVE.TRANS64.RED.A1T0 RZ, [R0+URZ], RZ ;  /* 0x000000ff00ff79a7 */ /* 0x0045e200081004ff */
[----:B---3--:R-:W-:Y:S04]  /*59d0*/  LOP3.LUT P4, RZ, R18, 0x1, RZ, 0xc0, !PT ;  /* 0x0000000112ff7812 */ /* 0x008fe8000788c0ff */
[----:B------:R-:W-:Y:S09]  /*59e0*/  P2R R103, PR, RZ, 0x10 ;  /* 0x00000010ff677803 */ /* 0x000ff20000000000 */
[----:B------:R-:W-:Y:S02]  /*59f0*/  @P4 MOV R45, R16 ;  /* 0x00000010002d4202 */ /* 0x000fe40000000f00 */
[----:B------:R-:W-:Y:S01]  /*5a00*/  @P4 LOP3.LUT R43, R17, 0xffff, RZ, 0xc0, !PT ;  /* 0x0000ffff112b4812 */ /* 0x000fe200078ec0ff */
[----:B--2-4-:R-:W-:Y:S06]  /*5a10*/  @!P0 BRA `(.L_x_104) ;  /* 0x0000000000a48947 */ /* 0x014fec0003800000 */
[----:B------:R-:W-:Y:S01]  /*5a20*/  IMAD.HI.U32 R23, R92, R39, RZ ;  /* 0x000000275c177227 */ /* 0x000fe200078e00ff */
[----:B------:R-:W-:Y:S02]  /*5a30*/  ISETP.NE.AND P0, PT, R38, 0x1, PT ;  /* 0x000000012600780c */ /* 0x000fe40003f05270 */
[----:B------:R-:W-:Y:S01]  /*5a40*/  ISETP.NE.AND P2, PT, R40, 0x1, PT ;  /* 0x000000012800780c */ /* 0x000fe20003f45270 */
[----:B------:R-:W-:Y:S01]  /*5a50*/  IMAD.HI.U32 R22, R91, R86, RZ ;  /* 0x000000565b167227 */ /* 0x000fe200078e00ff */
[----:B------:R-:W-:Y:S02]  /*5a60*/  SHF.R.U32.HI R23, RZ, R90, R23 ;  /* 0x0000005aff177219 */ /* 0x000fe40000011617 */
[----:B------:R-:W-:Y:S01]  /*5a70*/  ISETP.NE.AND P3, PT, R42, 0x1, PT ;  /* 0x000000012a00780c */ /* 0x000fe20003f65270 */
[----:B------:R-:W-:Y:S01]  /*5a80*/  IMAD.HI.U32 R26, R45, R86, RZ ;  /* 0x000000562d1a7227 */ /* 0x000fe200078e00ff */
[----:B------:R-:W-:Y:S02]  /*5a90*/  SHF.R.U32.HI R22, RZ, R87, R22 ;  /* 0x00000057ff167219 */ /* 0x000fe40000011616 */
[----:B------:R-:W-:Y:S01]  /*5aa0*/  SEL R3, R92, R23, !P0 ;  /* 0x000000175c037207 */ /* 0x000fe20004000000 */
[----:B------:R-:W-:Y:S01]  /*5ab0*/  IMAD.HI.U32 R23, R43, R39, RZ ;  /* 0x000000272b177227 */ /* 0x000fe200078e00ff */
[----:B------:R-:W-:Y:S02]  /*5ac0*/  SEL R7, R91, R22, !P3 ;  /* 0x000000165b077207 */ /* 0x000fe40005800000 */
[----:B------:R-:W-:Y:S01]  /*5ad0*/  SHF.R.U32.HI R26, RZ, R87, R26 ;  /* 0x00000057ff1a7219 */ /* 0x000fe2000001161a */
[-C--:B------:R-:W-:Y:S04]  /*5ae0*/  IMAD.HI.U32 R22, R3, R36.reuse, RZ ;  /* 0x0000002403167227 */ /* 0x080fe800078e00ff */
[----:B------:R-:W-:Y:S01]  /*5af0*/  IMAD.HI.U32 R24, R7, R36, RZ ;  /* 0x0000002407187227 */ /* 0x000fe200078e00ff */
[-C--:B------:R-:W-:Y:S02]  /*5b00*/  @P2 SHF.R.U32.HI R3, RZ, R37.reuse, R22 ;  /* 0x00000025ff032219 */ /* 0x080fe40000011616 */
[----:B------:R-:W-:Y:S02]  /*5b10*/  SHF.R.U32.HI R22, RZ, R90, R23 ;  /* 0x0000005aff167219 */ /* 0x000fe40000011617 */
[----:B------:R-:W-:Y:S01]  /*5b20*/  @P2 SHF.R.U32.HI R7, RZ, R37, R24 ;  /* 0x00000025ff072219 */ /* 0x000fe20000011618 */
[C---:B------:R-:W-:Y:S01]  /*5b30*/  IMAD R4, R40.reuse, R3, RZ ;  /* 0x0000000328047224 */ /* 0x040fe200078e02ff */
[----:B------:R-:W-:Y:S02]  /*5b40*/  SEL R5, R43, R22, !P0 ;  /* 0x000000162b057207 */ /* 0x000fe40004000000 */
[----:B------:R-:W-:Y:S01]  /*5b50*/  SEL R3, R45, R26, !P3 ;  /* 0x0000001a2d037207 */ /* 0x000fe20005800000 */
[----:B------:R-:W-:Y:S01]  /*5b60*/  IMAD R6, R40, R7, RZ ;  /* 0x0000000728067224 */ /* 0x000fe200078e02ff */
[C---:B------:R-:W-:Y:S01]  /*5b70*/  ISETP.GE.AND P0, PT, R5.reuse, R4, PT ;  /* 0x000000040500720c */ /* 0x040fe20003f06270 */
[----:B------:R-:W-:Y:S03]  /*5b80*/  IMAD.HI.U32 R8, R5, R36, RZ ;  /* 0x0000002405087227 */ /* 0x000fe600078e00ff */
[----:B------:R-:W-:Y:S01]  /*5b90*/  ISETP.GE.OR P0, PT, R3, R6, P0 ;  /* 0x000000060300720c */ /* 0x000fe20000706670 */
[----:B------:R-:W-:Y:S01]  /*5ba0*/  IMAD.MOV R6, RZ, RZ, -R3 ;  /* 0x000000ffff067224 */ /* 0x000fe200078e0a03 */
[-C--:B------:R-:W-:Y:S03]  /*5bb0*/  SHF.R.U32.HI R8, RZ, R37.reuse, R8 ;  /* 0x00000025ff087219 */ /* 0x080fe60000011608 */
[----:B------:R-:W-:Y:S01]  /*5bc0*/  IMAD R45, R42, R6, R45 ;  /* 0x000000062a2d7224 */ /* 0x000fe200078e022d */
[----:B------:R-:W-:Y:S05]  /*5bd0*/  SEL R9, R5, R8, !P2 ;  /* 0x0000000805097207 */ /* 0x000fea0005000000 */
[----:B------:R-:W-:Y:S02]  /*5be0*/  IMAD.MOV R8, RZ, RZ, -R9 ;  /* 0x000000ffff087224 */ /* 0x000fe400078e0a09 */
[C---:B------:R-:W-:Y:S04]  /*5bf0*/  @!P0 IMAD.HI.U32 R4, R3.reuse, R36, RZ ;  /* 0x0000002403048227 */ /* 0x040fe800078e00ff */
[----:B------:R-:W-:Y:S01]  /*5c00*/  IMAD R8, R40, R8, R5 ;  /* 0x0000000828087224 */ /* 0x000fe200078e0205 */
[----:B------:R-:W-:Y:S04]  /*5c10*/  @!P0 SHF.R.U32.HI R4, RZ, R37, R4 ;  /* 0x00000025ff048219 */ /* 0x000fe80000011604 */
[----:B------:R-:W-:Y:S02]  /*5c20*/  @!P0 SEL R0, R3, R4, !P2 ;  /* 0x0000000403008207 */ /* 0x000fe40005000000 */
[----:B------:R-:W-:Y:S02]  /*5c30*/  IADD3 R4, PT, PT, -R5, RZ, RZ ;  /* 0x000000ff05047210 */ /* 0x000fe40007ffe1ff */
[----:B------:R-:W-:Y:S01]  /*5c40*/  @!P0 IADD3 R9, PT, PT, R9, -R0, RZ ;  /* 0x8000000009098210 */ /* 0x000fe20007ffe0ff */
[----:B------:R-:W-:Y:S02]  /*5c50*/  @!P0 IMAD R0, R7, R8, R0 ;  /* 0x0000000807008224 */ /* 0x000fe400078e0200 */
[----:B------:R-:W-:Y:S02]  /*5c60*/  IMAD R43, R38, R4, R43 ;  /* 0x00000004262b7224 */ /* 0x000fe400078e022b */
[----:B------:R-:W-:Y:S02]  /*5c70*/  @!P0 IMAD R5, R9, R40, R3 ;  /* 0x0000002809058224 */ /* 0x000fe400078e0203 */
[----:B------:R-:W-:Y:S04]  /*5c80*/  @!P0 IMAD.MOV.U32 R3, RZ, RZ, R0 ;  /* 0x000000ffff038224 */ /* 0x000fe800078e0000 */
[----:B------:R-:W-:Y:S02]  /*5c90*/  IMAD R45, R3, R42, R45 ;  /* 0x0000002a032d7224 */ /* 0x000fe400078e022d */
[----:B------:R-:W-:Y:S07]  /*5ca0*/  IMAD R43, R5, R38, R43 ;  /* 0x00000026052b7224 */ /* 0x000fee00078e022b */
.L_x_104:
[----:B-1----:R-:W-:Y:S01]  /*5cb0*/  @!P1 ISETP.NE.AND P0, PT, R12, 0x1, PT ;  /* 0x000000010c00980c */ /* 0x002fe20003f05270 */
[----:B------:R-:W-:Y:S01]  /*5cc0*/  @!P1 IMAD.HI.U32 R4, R43, R13, RZ ;  /* 0x0000000d2b049227 */ /* 0x000fe200078e00ff */
[----:B------:R-:W-:Y:S01]  /*5cd0*/  @!P1 ISETP.NE.AND P2, PT, R10, 0x1, PT ;  /* 0x000000010a00980c */ /* 0x000fe20003f45270 */
[----:B------:R-:W-:Y:S01]  /*5ce0*/  ULOP3.LUT UP0, URZ, UR48, 0x1b0, URZ, 0xc0, !UPT ;  /* 0x000001b030ff7892 */ /* 0x000fe2000f80c0ff */
[----:B------:R-:W-:Y:S01]  /*5cf0*/  R2UR UR42, R21 ;  /* 0x00000000152a72ca */ /* 0x000fe200000e0000 */
[----:B------:R-:W-:Y:S01]  /*5d00*/  @!P1 IMAD.HI.U32 R0, R45, R14, RZ ;  /* 0x0000000e2d009227 */ /* 0x000fe200078e00ff */
[----:B------:R-:W-:Y:S02]  /*5d10*/  @!P1 SHF.R.U32.HI R4, RZ, R11, R4 ;  /* 0x0000000bff049219 */ /* 0x000fe40000011604 */
[----:B------:R-:W-:Y:S01]  /*5d20*/  R2UR UR41, R20 ;  /* 0x00000000142972ca */ /* 0x000fe200000e0000 */
[----:B------:R-:W-:Y:S01]  /*5d30*/  VIADD R104, R104, 0x1 ;  /* 0x0000000168687836 */ /* 0x000fe20000000000 */
[----:B------:R-:W-:Y:S02]  /*5d40*/  @!P1 SHF.R.U32.HI R0, RZ, R15, R0 ;  /* 0x0000000fff009219 */ /* 0x000fe40000011600 */
[----:B------:R-:W-:Y:S02]  /*5d50*/  @!P1 SEL R3, R43, R4, !P0 ;  /* 0x000000042b039207 */ /* 0x000fe40004000000 */
[----:B------:R-:W-:Y:S02]  /*5d60*/  @!P1 SEL R4, R45, R0, !P2 ;  /* 0x000000002d049207 */ /* 0x000fe40005000000 */
[----:B------:R-:W-:Y:S01]  /*5d70*/  @P4 SHF.R.U32.HI R96, RZ, 0x10, R17 ;  /* 0x00000010ff604819 */ /* 0x000fe20000011611 */
[----:B------:R-:W-:Y:S02]  /*5d80*/  USHF.L.U32 UR42, UR42, 0x6, URZ ;  /* 0x000000062a2a7899 */ /* 0x000fe400080006ff */
[----:B------:R-:W-:Y:S02]  /*5d90*/  @!P1 IMAD.IADD R0, R3, 0x1, -R4 ;  /* 0x0000000103009824 */ /* 0x000fe400078e0a04 */
[----:B------:R-:W-:Y:S01]  /*5da0*/  @!P1 IMAD.IADD R3, R4, 0x1, -R3 ;  /* 0x0000000104039824 */ /* 0x000fe200078e0a03 */
[----:B------:R-:W-:Y:S01]  /*5db0*/  UIMAD UR41, UR41, 0xc0, URZ ;  /* 0x000000c0292978a4 */ /* 0x000fe2000f8e02ff */
[----:B------:R-:W-:Y:S02]  /*5dc0*/  @!P1 IMAD R45, R0, R10, R45 ;  /* 0x0000000a002d9224 */ /* 0x000fe400078e022d */
[----:B------:R-:W-:Y:S01]  /*5dd0*/  @!P1 IMAD R43, R3, R12, R43 ;  /* 0x0000000c032b9224 */ /* 0x000fe200078e022b */
[----:B------:R-:W-:Y:S08]  /*5de0*/  BRA.U !UP0, `(.L_x_105) ;  /* 0x0000000108407547 */ /* 0x000ff0000b800000 */
[----:B------:R-:W1:Y:S01]  /*5df0*/  LDCU.64 UR8, c[0x4][0x88] ;  /* 0x01001100ff0877ac */ /* 0x000e620008000a00 */
[----:B------:R-:W-:Y:S01]  /*5e00*/  MOV R15, 0x0 ;  /* 0x00000000000f7802 */ /* 0x000fe20000000f00 */
[----:B------:R-:W-:Y:S02]  /*5e10*/  HFMA2 R12, -RZ, RZ, 0, 5.9604644775390625e-08 ;  /* 0x00000001ff0c7431 */ /* 0x000fe400000001ff */
[----:B------:R-:W-:Y:S02]  /*5e20*/  IMAD.MOV.U32 R8, RZ, RZ, 0x70 ;  /* 0x00000070ff087424 */ /* 0x000fe400078e00ff */
[----:B------:R-:W-:Y:S01]  /*5e30*/  IMAD.MOV.U32 R13, RZ, RZ, RZ ;  /* 0x000000ffff0d7224 */ /* 0x000fe200078e00ff */
[----:B------:R-:W2:Y:S01]  /*5e40*/  LDCU.64 UR6, c[0x4][0x90] ;  /* 0x01001200ff0677ac */ /* 0x000ea20008000a00 */
[----:B------:R-:W3:Y:S01]  /*5e50*/  LDC.64 R14, c[0x4][R15] ;  /* 0x010000000f0e7b82 */ /* 0x000ee20000000a00 */
[----:B------:R-:W4:Y:S01]  /*5e60*/  LDCU.64 UR4, c[0x4][0x8] ;  /* 0x01000100ff0477ac */ /* 0x000f220008000a00 */
[----:B-1----:R-:W-:Y:S01]  /*5e70*/  MOV R5, UR9 ;  /* 0x0000000900057c02 */ /* 0x002fe20008000f00 */
[----:B------:R-:W-:Y:S01]  /*5e80*/  IMAD.U32 R4, RZ, RZ, UR8 ;  /* 0x00000008ff047e24 */ /* 0x000fe2000f8e00ff */
[----:B--2---:R-:W-:Y:S01]  /*5e90*/  MOV R7, UR7 ;  /* 0x0000000700077c02 */ /* 0x004fe20008000f00 */
[----:B------:R-:W-:Y:S01]  /*5ea0*/  IMAD.U32 R6, RZ, RZ, UR6 ;  /* 0x00000006ff067e24 */ /* 0x000fe2000f8e00ff */
[----:B----4-:R-:W-:Y:S01]  /*5eb0*/  MOV R11, UR5 ;  /* 0x00000005000b7c02 */ /* 0x010fe20008000f00 */
[----:B------:R-:W-:Y:S02]  /*5ec0*/  IMAD.U32 R10, RZ, RZ, UR4 ;  /* 0x00000004ff0a7e24 */ /* 0x000fe4000f8e00ff */
[----:B------:R-:W-:Y:S07]  /*5ed0*/  LEPC R20, `(.L_x_105) ;  /* 0x000000001014794e */ /* 0x000fee0000000000 */
[----:B---3-5:R-:W-:Y:S05]  /*5ee0*/  CALL.ABS.NOINC R14 ;  /* 0x000000000e007343 */ /* 0x028fea0003c00000 */
.L_x_105:
[----:B------:R-:W-:Y:S09]  /*5ef0*/  ULOP3.LUT UP0, URZ, UR50, 0x1b0, URZ, 0xc0, !UPT ;  /* 0x000001b032ff7892 */ /* 0x000ff2000f80c0ff */
[----:B------:R-:W-:Y:S05]  /*5f00*/  BRA.U !UP0, `(.L_x_106) ;  /* 0x0000000108407547 */ /* 0x000fea000b800000 */
        /* <DEDUP_REMOVED lines=16> */
.L_x_106:
[----:B------:R-:W-:Y:S01]  /*6010*/  ISETP.NE.U32.AND P4, PT, R84, RZ, PT ;  /* 0x000000ff5400720c */ /* 0x000fe20003f85070 */
[----:B------:R-:W-:Y:S01]  /*6020*/  UISETP.NE.AND UP2, UPT, UR51, URZ, UPT ;  /* 0x000000ff3300728c */ /* 0x000fe2000bf45270 */
[----:B------:R-:W-:Y:S01]  /*6030*/  ISETP.NE.U32.AND P2, PT, RZ, UR38, PT ;  /* 0x00000026ff007c0c */ /* 0x000fe2000bf45070 */
[----:B------:R-:W-:Y:S01]  /*6040*/  UISETP.NE.U32.AND UP1, UPT, UR44, URZ, UPT ;  /* 0x000000ff2c00728c */ /* 0x000fe2000bf25070 */
[----:B------:R-:W-:Y:S01]  /*6050*/  ISETP.NE.AND.EX P4, PT, R85, RZ, PT, P4 ;  /* 0x000000ff5500720c */ /* 0x000fe20003f85340 */
[----:B------:R-:W-:Y:S01]  /*6060*/  UPLOP3.LUT UP0, UPT, UPT, UPT, UPT, 0x40, 0x4 ;  /* 0x000000000004789c */ /* 0x000fe20003f0e870 */
[----:B------:R-:W-:Y:S01]  /*6070*/  ISETP.NE.AND.EX P2, PT, RZ, UR39, PT, P2 ;  /* 0x00000027ff007c0c */ /* 0x000fe2000bf45320 */
[----:B------:R-:W-:Y:S01]  /*6080*/  UISETP.NE.AND.EX UP1, UPT, UR45, URZ, UPT, UP1 ;  /* 0x000000ff2d00728c */ /* 0x000fe2000bf25310 */
[----:B------:R-:W-:Y:S04]  /*6090*/  PLOP3.LUT P1, PT, PT, PT, UP2, 0x80, 0x8 ;  /* 0x000000000008781c */ /* 0x000fe80003f2f028 */
[----:B------:R-:W-:Y:S06]  /*60a0*/  @UP2 UPLOP3.LUT UP0, UPT, UPT, UPT, UP1, 0x80, 0x8 ;  /* 0x000000000008289c */ /* 0x000fec0003f0f010 */
[----:B------:R-:W-:Y:S01]  /*60b0*/  PLOP3.LUT P0, PT, PT, PT, UP0, 0x80, 0x8 ;  /* 0x000000000008781c */ /* 0x000fe20003f0f008 */
[----:B------:R-:W-:Y:S01]  /*60c0*/  @!UPT UIADD3 URZ, UPT, UPT, URZ, URZ, URZ ;  /* 0x000000fffffff290 */ /* 0x000fe2000fffe0ff */
[----:B------:R-:W-:Y:S11]  /*60d0*/  BRA.U !UP1, `(.L_x_107) ;  /* 0x0000000109387547 */ /* 0x000ff6000b800000 */
[----:B------:R-:W-:Y:S01]  /*60e0*/  UISETP.NE.U32.AND UP0, UPT, UR38, URZ, UPT ;  /* 0x000000ff2600728c */ /* 0x000fe2000bf05070 */
[----:B------:R-:W-:Y:S02]  /*60f0*/  HFMA2 R0, -RZ, RZ, 0, 5.9604644775390625e-08 ;  /* 0x00000001ff007431 */ /* 0x000fe400000001ff */
[----:B------:R-:W-:Y:S01]  /*6100*/  IMAD.MOV.U32 R89, RZ, RZ, 0x1 ;  /* 0x00000001ff597424 */ /* 0x000fe200078e00ff */
[----:B------:R-:W-:Y:S06]  /*6110*/  UISETP.NE.AND.EX UP0, UPT, UR39, URZ, UPT, UP0 ;  /* 0x000000ff2700728c */ /* 0x000fec000bf05300 */
[----:B------:R-:W-:Y:S05]  /*6120*/  PLOP3.LUT P3, PT, PT, PT, UP0, 0x80, 0x8 ;  /* 0x000000000008781c */ /* 0x000fea0003f6f008 */
[----:B------:R-:W1:Y:S01]  /*6130*/  @UP0 LDCU.64 UR6, c[0x0][0x888] ;  /* 0x00011100ff0607ac */ /* 0x000e620008000a00 */
[----:B------:R-:W-:Y:S07]  /*6140*/  @UP0 UIMAD UR4, UR36, UR44, URZ ;  /* 0x0000002c240402a4 */ /* 0x000fee000f8e02ff */
[----:B------:R-:W-:Y:S01]  /*6150*/  @!P3 PRMT R89, R0, 0x7610, R89 ;  /* 0x000076100059b816 */ /* 0x000fe20000000059 */
[----:B-1----:R-:W-:Y:S03]  /*6160*/  @UP0 UIMAD.WIDE UR6, UR4, 0x4, UR6 ;  /* 0x00000004040608a5 */ /* 0x002fe6000f8e0206 */
[----:B------:R-:W1:Y:S03]  /*6170*/  @!UP0 LDCU UR4, c[0x0][0x880] ;  /* 0x00011000ff0487ac */ /* 0x000e660008000800 */
[----:B------:R-:W-:Y:S01]  /*6180*/  IMAD.U32 R4, RZ, RZ, UR6 ;  /* 0x00000006ff047e24 */ /* 0x000fe2000f8e00ff */
[----:B------:R-:W-:Y:S05]  /*6190*/  MOV R5, UR7 ;  /* 0x0000000700057c02 */ /* 0x000fea0008000f00 */
[----:B-----5:R2:W5:Y:S02]  /*61a0*/  @P3 LDG.E R48, desc[UR46][R4.64] ;  /* 0x0000002e04303981 */ /* 0x020564000c1e1900 */
[----:B-12---:R-:W-:Y:S02]  /*61b0*/  @!P3 IMAD.U32 R48, RZ, RZ, UR4 ;  /* 0x00000004ff30be24 */ /* 0x006fe4000f8e00ff */
.L_x_107:
[----:B------:R-:W-:Y:S05]  /*61c0*/  @!P4 BRA `(.L_x_108) ;  /* 0x000000000020c947 */ /* 0x000fea0003800000 */
[----:B------:R-:W-:Y:S04]  /*61d0*/  ISETP.NE.U32.AND P3, PT, R82, RZ, PT ;  /* 0x000000ff5200720c */ /* 0x000fe80003f65070 */
[----:B------:R-:W-:Y:S11]  /*61e0*/  ISETP.NE.AND.EX P3, PT, R83, RZ, PT, P3 ;  /* 0x000000ff5300720c */ /* 0x000ff60003f65330 */
[----:B------:R-:W-:Y:S02]  /*61f0*/  @!UPT UIADD3 URZ, UPT, UPT, URZ, URZ, URZ ;  /* 0x000000fffffff290 */ /* 0x000fe4000fffe0ff */
[----:B------:R-:W1:Y:S01]  /*6200*/  @P3 LDC.64 R4, c[0x0][0x8a8] ;  /* 0x00022a00ff043b82 */ /* 0x000e620000000a00 */
[----:B------:R-:W-:Y:S04]  /*6210*/  @P3 IMAD R0, R84, UR36, RZ ;  /* 0x0000002454003c24 */ /* 0x000fe8000f8e02ff */
[----:B-1----:R-:W-:Y:S05]  /*6220*/  @P3 IMAD.WIDE R4, R0, 0x4, R4 ;  /* 0x0000000400043825 */ /* 0x002fea00078e0204 */
[----:B-----5:R1:W5:Y:S02]  /*6230*/  @P3 LDG.E R46, desc[UR46][R4.64] ;  /* 0x0000002e042e3981 */ /* 0x020364000c1e1900 */
[----:B-1----:R-:W2:Y:S02]  /*6240*/  @!P3 LDC R46, c[0x0][0x8a0] ;  /* 0x00022800ff2ebb82 */ /* 0x002ea40000000800 */
.L_x_108:
[----:B-----5:R-:W-:Y:S01]  /*6250*/  ISETP.NE.AND P4, PT, R48, RZ, PT ;  /* 0x000000ff3000720c */ /* 0x020fe20003f85270 */
[----:B------:R-:W-:Y:S01]  /*6260*/  BSSY B1, `(.L_x_109) ;  /* 0x0000041000017945 */ /* 0x000fe20003800000 */
[----:B------:R-:W-:Y:S01]  /*6270*/  SEL R8, RZ, 0xffffffff, P2 ;  /* 0xffffffffff087807 */ /* 0x000fe20001000000 */
[----:B------:R-:W-:Y:S01]  /*6280*/  IMAD.MOV.U32 R55, RZ, RZ, 0x1 ;  /* 0x00000001ff377424 */ /* 0x000fe200078e00ff */
[----:B------:R-:W-:Y:S02]  /*6290*/  LOP3.LUT P3, RZ, R89, 0xff, RZ, 0xc0, !PT ;  /* 0x000000ff59ff7812 */ /* 0x000fe4000786c0ff */
[----:B------:R-:W-:Y:S02]  /*62a0*/  CS2R R58, SRZ ;  /* 0x00000000003a7805 */ /* 0x000fe4000001ff00 */
[----:B------:R-:W-:Y:S02]  /*62b0*/  @P1 SEL R5, RZ, 0xffffffff, P4 ;  /* 0xffffffffff051807 */ /* 0x000fe40002000000 */
[----:B------:R-:W-:Y:S02]  /*62c0*/  CS2R R56, SRZ ;  /* 0x0000000000387805 */ /* 0x000fe4000001ff00 */
[----:B------:R-:W-:Y:S02]  /*62d0*/  LEA R4, R98, UR49, 0x3 ;  /* 0x0000003162047c11 */ /* 0x000fe4000f8e18ff */
[----:B------:R-:W-:Y:S02]  /*62e0*/  CS2R R62, SRZ ;  /* 0x00000000003e7805 */ /* 0x000fe4000001ff00 */
[----:B------:R-:W-:Y:S02]  /*62f0*/  @P0 SEL R5, R8, R5, !P3 ;  /* 0x0000000508050207 */ /* 0x000fe40005800000 */
[----:B------:R-:W-:Y:S02]  /*6300*/  CS2R R60, SRZ ;  /* 0x00000000003c7805 */ /* 0x000fe4000001ff00 */
[----:B------:R-:W-:Y:S02]  /*6310*/  LEA R105, R44, UR49, 0x3 ;  /* 0x000000312c697c11 */ /* 0x000fe4000f8e18ff */
[----:B------:R-:W-:Y:S02]  /*6320*/  @P1 LOP3.LUT R5, R5, 0x1, RZ, 0xc0, !PT ;  /* 0x0000000105051812 */ /* 0x000fe400078ec0ff */
[----:B------:R-:W-:Y:S02]  /*6330*/  SHF.L.U32 R6, R100, 0x1f, RZ ;  /* 0x0000001f64067819 */ /* 0x000fe400000006ff */
[----:B------:R-:W-:Y:S02]  /*6340*/  ISETP.NE.U32.OR P6, PT, R5, 0x1, !P1 ;  /* 0x000000010500780c */ /* 0x000fe40004fc5470 */
[----:B------:R-:W-:Y:S02]  /*6350*/  PLOP3.LUT P2, PT, PT, PT, UP1, 0x80, 0x8 ;  /* 0x000000000008781c */ /* 0x000fe40003f4f018 */
[----:B------:R-:W-:Y:S02]  /*6360*/  SEL R5, RZ, 0xffffffff, P4 ;  /* 0xffffffffff057807 */ /* 0x000fe40002000000 */
[----:B------:R-:W-:Y:S02]  /*6370*/  LEA.HI R47, R44, R44, RZ, 0x1 ;  /* 0x0000002c2c2f7211 */ /* 0x000fe400078f08ff */
[----:B------:R-:W-:Y:S02]  /*6380*/  P2R R54, PR, RZ, 0x40 ;  /* 0x00000040ff367803 */ /* 0x000fe40000000000 */
[----:B------:R-:W-:Y:S02]  /*6390*/  SHF.R.U32.HI R3, RZ, 0x1, R47 ;  /* 0x00000001ff037819 */ /* 0x000fe4000001162f */
[----:B------:R-:W-:Y:S02]  /*63a0*/  LOP3.LUT R47, R47, 0xffe, RZ, 0xc0, !PT ;  /* 0x00000ffe2f2f7812 */ /* 0x000fe400078ec0ff */
[----:B------:R-:W-:Y:S01]  /*63b0*/  @P6 SHF.L.U32 R7, R97, 0x1f, RZ ;  /* 0x0000001f61076819 */ /* 0x000fe200000006ff */
[----:B------:R-:W-:Y:S01]  /*63c0*/  IMAD R0, R3, 0xc0, R2 ;  /* 0x000000c003007824 */ /* 0x000fe200078e0202 */
[----:B------:R-:W-:Y:S01]  /*63d0*/  @P2 SEL R5, R8, R5, !P3 ;  /* 0x0000000508052207 */ /* 0x000fe20005800000 */
[----:B------:R-:W-:Y:S01]  /*63e0*/  IMAD.IADD R47, R44, 0x1, -R47 ;  /* 0x000000012c2f7824 */ /* 0x000fe200078e0a2f */
[----:B------:R-:W1:Y:S02]  /*63f0*/  @P6 SYNCS.PHASECHK.TRANS64.TRYWAIT P1, [R4+URZ+0x190], R7 ;  /* 0x00019007040065a7 */ /* 0x000e6400080211ff */
[----:B------:R-:W-:Y:S01]  /*6400*/  LOP3.LUT R5, R5, 0x1, RZ, 0xc0, !PT ;  /* 0x0000000105057812 */ /* 0x000fe200078ec0ff */
[----:B------:R-:W-:Y:S03]  /*6410*/  IMAD R47, R47, 0x100000, R0 ;  /* 0x001000002f2f7824 */ /* 0x000fe600078e0200 */
[----:B------:R-:W-:Y:S04]  /*6420*/  ISETP.NE.U32.AND P5, PT, R5, 0x1, PT ;  /* 0x000000010500780c */ /* 0x000fe80003fa5070 */
[----:B------:R-:W-:Y:S01]  /*6430*/  P2R R68, PR, RZ, 0x20 ;  /* 0x00000020ff447803 */ /* 0x000fe20000000000 */
[----:B------:R3:W4:Y:S01]  /*6440*/  SYNCS.PHASECHK.TRANS64.TRYWAIT P0, [R105+URZ+0x1f0], R6 ;  /* 0x0001f006690075a7 */ /* 0x00072200080011ff */
[----:B-1----:R-:W-:Y:S01]  /*6450*/  @P6 SEL R55, RZ, 0x1, !P1 ;  /* 0x00000001ff376807 */ /* 0x002fe20004800000 */
[----:B---3--:R-:W-:Y:S06]  /*6460*/  @!P6 BRA `(.L_x_110) ;  /* 0x000000000080e947 */ /* 0x008fec0003800000 */
[----:B------:R-:W-:Y:S01]  /*6470*/  @P5 IMAD R5, R98, 0x1000, R93 ;  /* 0x0000100062055824 */ /* 0x000fe200078e025d */
[----:B------:R-:W-:Y:S01]  /*6480*/  ISETP.NE.AND P1, PT, R55, RZ, PT ;  /* 0x000000ff3700720c */ /* 0x000fe20003f25270 */
[----:B------:R-:W-:Y:S01]  /*6490*/  BSSY B0, `(.L_x_111) ;  /* 0x000000b000007945 */ /* 0x000fe20003800000 */
[----:B------:R-:W-:Y:S01]  /*64a0*/  CS2R R62, SRZ ;  /* 0x00000000003e7805 */ /* 0x000fe2000001ff00 */
[----:B------:R-:W-:Y:S01]  /*64b0*/  @P5 VIADD R0, R5, UR49 ;  /* 0x0000003105005c36 */ /* 0x000fe20008000000 */
[----:B------:R-:W-:Y:S02]  /*64c0*/  CS2R R60, SRZ ;  /* 0x00000000003c7805 */ /* 0x000fe4000001ff00 */
[----:B------:R-:W-:Y:S02]  /*64d0*/  CS2R R58, SRZ ;  /* 0x00000000003a7805 */ /* 0x000fe4000001ff00 */
[----:B------:R-:W-:Y:S01]  /*64e0*/  CS2R R56, SRZ ;  /* 0x0000000000387805 */ /* 0x000fe2000001ff00 */
[----:B------:R-:W-:Y:S04]  /*64f0*/  @P5 IMAD R0, R101, -0x10, R0 ;  /* 0xfffffff065005824 */ /* 0x000fe800078e0200 */
[----:B------:R-:W-:Y:S05]  /*6500*/  @P1 BRA `(.L_x_112) ;  /* 0x00000000000c1947 */ /* 0x000fea0003800000 */
[----:B------:R-:W-:Y:S04]  /*6510*/  SHF.L.U32 R3, R97, 0x1f, RZ ;  /* 0x0000001f61037819 */ /* 0x000fe800000006ff */
[----:B------:R-:W1:Y:S02]  /*6520*/  SYNCS.PHASECHK.TRANS64.TRYWAIT P1, [R4+URZ+0x190], R3 ;  /* 0x00019003040075a7 */ /* 0x000e6400080211ff */
[----:B-1----:R-:W-:Y:S05]  /*6530*/  @!P1 BRA `(.L_x_113) ;  /* 0x0000003c00089947 */ /* 0x002fea0003800000 */
.L_x_112:
[----:B------:R-:W-:Y:S05]  /*6540*/  BSYNC B0 ;  /* 0x0000000000007941 */ /* 0x000fea0003800000 */
.L_x_111:
[----:B------:R-:W-:Y:S01]  /*6550*/  ISETP.NE.AND P1, PT, R68, RZ, PT ;  /* 0x000000ff4400720c */ /* 0x000fe20003f25270 */
[----:B-1----:R-:W-:Y:S02]  /*6560*/  VIADD R4, R4, 0x1a8 ;  /* 0x000001a804047836 */ /* 0x002fe40000000000 */
[----:B------:R-:W-:Y:S02]  /*6570*/  IMAD.U32 R3, RZ, RZ, UR37 ;  /* 0x00000025ff037e24 */ /* 0x000fe4000f8e00ff */
[----:B------:R-:W-:Y:S03]  /*6580*/  VIADD R98, R98, 0x1 ;  /* 0x0000000162627836 */ /* 0x000fe60000000000 */
[----:B------:R-:W-:Y:S05]  /*6590*/  PRMT R3, R3, 0x654, R4 ;  /* 0x0000065403037816 */ /* 0x000fea0000000004 */
[----:B------:R1:W3:Y:S04]  /*65a0*/  @P1 LDS.128 R60, [R5+UR49+0x400] ;  /* 0x00040031053c1984 */ /* 0x0002e80008000c00 */
[----:B------:R1:W1:Y:S01]  /*65b0*/  @P1 LDS.128 R56, [R0+0x410] ;  /* 0x0004100000381984 */ /* 0x0002620000000c00 */
[C---:B------:R-:W-:Y:S01]  /*65c0*/  ISETP.NE.AND P1, PT, R98.reuse, 0x3, PT ;  /* 0x000000036200780c */ /* 0x040fe20003f25270 */
[----:B------:R-:W-:Y:S01]  /*65d0*/  @!PT LDS RZ, [RZ] ;  /* 0x00000000fffff984 */ /* 0x000fe20000000800 */
[----:B------:R-:W-:Y:S01]  /*65e0*/  @!PT LDS RZ, [RZ] ;  /* 0x00000000fffff984 */ /* 0x000fe20000000800 */
[----:B------:R-:W-:Y:S01]  /*65f0*/  @!PT LDS RZ, [RZ] ;  /* 0x00000000fffff984 */ /* 0x000fe20000000800 */
[----:B------:R-:W-:Y:S01]  /*6600*/  @!PT LDS RZ, [RZ] ;  /* 0x00000000fffff984 */ /* 0x000fe20000000800 */
[----:B------:R5:W-:Y:S06]  /*6610*/  MEMBAR.ALL.CTA ;  /* 0x0000000000007992 */ /* 0x000bec0000008000 */
[----:B-----5:R-:W5:Y:S01]  /*6620*/  FENCE.VIEW.ASYNC.S ;  /* 0x00000000000073c6 */ /* 0x020f620000000000 */
[----:B------:R-:W-:Y:S02]  /*6630*/  SEL R4, RZ, 0x1, P1 ;  /* 0x00000001ff047807 */ /* 0x000fe40000800000 */
[----:B------:R-:W-:Y:S02]  /*6640*/  SEL R98, R98, RZ, P1 ;  /* 0x000000ff62627207 */ /* 0x000fe40000800000 */
[----:B------:R-:W-:Y:S01]  /*6650*/  LOP3.LUT R97, R97, R4, RZ, 0x3c, !PT ;  /* 0x0000000461617212 */ /* 0x000fe200078e3cff */
[----:B-----5:R1:W-:Y:S06]  /*6660*/  SYNCS.ARRIVE.TRANS64.RED.A1T0 RZ, [R3+URZ], RZ ;  /* 0x000000ff03ff79a7 */ /* 0x0203ec00081004ff */
.L_x_110:
[----:B------:R-:W-:Y:S05]  /*6670*/  BSYNC B1 ;  /* 0x0000000000017941 */ /* 0x000fea0003800000 */
.L_x_109:
[----:B-1----:R-:W-:Y:S04]  /*6680*/  SHF.R.U32.HI R3, RZ, 0x15, R47 ;  /* 0x00000015ff037819 */ /* 0x002fe8000001162f */
[----:B------:R-:W-:Y:S01]  /*6690*/  LOP3.LUT P1, RZ, R3, 0x3, R94, 0x48, !PT ;  /* 0x0000000303ff7812 */ /* 0x000fe2000782485e */
[----:B------:R-:W-:Y:S01]  /*66a0*/  @!UPT UIADD3 URZ, UPT, UPT, URZ, URZ, URZ ;  /* 0x000000fffffff290 */ /* 0x000fe2000fffe0ff */
[----:B----4-:R-:W-:Y:S11]  /*66b0*/  @P0 BRA `(.L_x_114) ;  /* 0x0000000000080947 */ /* 0x010ff60003800000 */
[----:B------:R-:W1:Y:S02]  /*66c0*/  SYNCS.PHASECHK.TRANS64.TRYWAIT P0, [R105+URZ+0x1f0], R6 ;  /* 0x0001f006690075a7 */ /* 0x000e6400080011ff */
[----:B-1----:R-:W-:Y:S05]  /*66d0*/  @!P0 BRA `(.L_x_115) ;  /* 0x0000003800b48947 */ /* 0x002fea0003800000 */
.L_x_114:
[----:B------:R-:W-:Y:S05]  /*66e0*/  @!P1 BRA `(.L_x_116) ;  /* 0x0000000000409947 */ /* 0x000fea0003800000 */
[----:B------:R-:W4:Y:S01]  /*66f0*/  LDCU.64 UR8, c[0x4][0x78] ;  /* 0x01000f00ff0877ac */ /* 0x000f220008000a00 */
[----:B------:R-:W-:Y:S01]  /*6700*/  MOV R15, 0x0 ;  /* 0x00000000000f7802 */ /* 0x000fe20000000f00 */
[----:B------:R-:W-:Y:S02]  /*6710*/  HFMA2 R12, -RZ, RZ, 0, 5.9604644775390625e-08 ;  /* 0x00000001ff0c7431 */ /* 0x000fe400000001ff */
[----:B------:R-:W-:Y:S02]  /*6720*/  IMAD.MOV.U32 R8, RZ, RZ, 0x192 ;  /* 0x00000192ff087424 */ /* 0x000fe400078e00ff */
[----:B------:R-:W-:Y:S01]  /*6730*/  IMAD.MOV.U32 R13, RZ, RZ, RZ ;  /* 0x000000ffff0d7224 */ /* 0x000fe200078e00ff */
[----:B------:R-:W5:Y:S01]  /*6740*/  LDCU.64 UR6, c[0x4][0x80] ;  /* 0x01001000ff0677ac */ /* 0x000f620008000a00 */
[----:B------:R-:W2:Y:S01]  /*6750*/  LDC.64 R14, c[0x4][R15] ;  /* 0x010000000f0e7b82 */ /* 0x000ea20000000a00 */
[----:B------:R-:W3:Y:S01]  /*6760*/  LDCU.64 UR4, c[0x4][0x18] ;  /* 0x01000300ff0477ac */ /* 0x000ee20008000a00 */
[----:B----4-:R-:W-:Y:S01]  /*6770*/  MOV R5, UR9 ;  /* 0x0000000900057c02 */ /* 0x010fe20008000f00 */
[----:B------:R-:W-:Y:S01]  /*6780*/  IMAD.U32 R4, RZ, RZ, UR8 ;  /* 0x00000008ff047e24 */ /* 0x000fe2000f8e00ff */
[----:B-----5:R-:W-:Y:S01]  /*6790*/  MOV R7, UR7 ;  /* 0x0000000700077c02 */ /* 0x020fe20008000f00 */
[----:B-1----:R-:W-:Y:S01]  /*67a0*/  IMAD.U32 R6, RZ, RZ, UR6 ;  /* 0x00000006ff067e24 */ /* 0x002fe2000f8e00ff */
[----:B---3--:R-:W-:Y:S01]  /*67b0*/  MOV R11, UR5 ;  /* 0x00000005000b7c02 */ /* 0x008fe20008000f00 */
[----:B------:R-:W-:Y:S02]  /*67c0*/  IMAD.U32 R10, RZ, RZ, UR4 ;  /* 0x00000004ff0a7e24 */ /* 0x000fe4000f8e00ff */
[----:B------:R-:W-:Y:S07]  /*67d0*/  LEPC R20, `(.L_x_116) ;  /* 0x000000001014794e */ /* 0x000fee0000000000 */
[----:B--2---:R-:W-:Y:S05]  /*67e0*/  CALL.ABS.NOINC R14 ;  /* 0x000000000e007343 */ /* 0x004fea0003c00000 */
.L_x_116:
[----:B------:R-:W-:Y:S01]  /*67f0*/  ISETP.NE.AND P0, PT, R102, RZ, PT ;  /* 0x000000ff6600720c */ /* 0x000fe20003f05270 */
[----:B------:R-:W-:Y:S05]  /*6800*/  WARPSYNC.ALL ;  /* 0x0000000000007948 */ /* 0x000fea0003800000 */
[----:B------:R-:W-:Y:S01]  /*6810*/  R2UR UR4, R47 ;  /* 0x000000002f0472ca */ /* 0x000fe200000e0000 */
[----:B------:R-:W-:Y:S01]  /*6820*/  USHF.L.U32 UR5, UR54, 0xc, URZ ;  /* 0x0000000c36057899 */ /* 0x000fe200080006ff */
[C---:B---3--:R-:W-:Y:S01]  /*6830*/  SHF.L.U32 R50, R60.reuse, 0x10, RZ ;  /* 0x000000103c327819 */ /* 0x048fe200000006ff */
[----:B------:R-:W-:Y:S01]  /*6840*/  IMAD.SHL.U32 R53, R63, 0x100, RZ ;  /* 0x000001003f357824 */ /* 0x000fe200078e00ff */
[C---:B------:R-:W-:Y:S01]  /*6850*/  PRMT R49, R60.reuse, 0x8880, RZ ;  /* 0x000088803c317816 */ /* 0x040fe200000000ff */
[----:B------:R-:W-:Y:S01]  /*6860*/  BSSY.RECONVERGENT B0, `(.L_x_117) ;  /* 0x0000098000007945 */ /* 0x000fe20003800200 */
[----:B------:R-:W-:Y:S02]  /*6870*/  SHF.R.S32.HI R50, RZ, 0x18, R50 ;  /* 0x00000018ff327819 */ /* 0x000fe40000011432 */
[----:B------:R-:W-:Y:S02]  /*6880*/  SHF.L.U32 R51, R60, 0x8, RZ ;  /* 0x000000083c337819 */ /* 0x000fe400000006ff */
[----:B------:R-:W-:Y:S02]  /*6890*/  SHF.L.U32 R52, R61, 0x10, RZ ;  /* 0x000000103d347819 */ /* 0x000fe400000006ff */
[----:B------:R-:W-:Y:S01]  /*68a0*/  LOP3.LUT R69, R93, UR5, RZ, 0xfc, !PT ;  /* 0x000000055d457c12 */ /* 0x000fe2000f8efcff */
[----:B-1----:R-:W-:Y:S01]  /*68b0*/  LDTM.16dp32bit_t0_t15.x32 R4, tmem[UR4] ;  /* 0x00000004000479ee */ /* 0x002fe20008a80000 */
[----:B------:R-:W2:Y:S01]  /*68c0*/  LDTM.16dp32bit_t16_t31.x32 R4, tmem[UR4+0x20] ;  /* 0x00002004000479ee */ /* 0x000ea20008aa0000 */
[----:B------:R-:W-:Y:S02]  /*68d0*/  SHF.L.U32 R106, R95, 0x4, RZ ;  /* 0x000000045f6a7819 */ /* 0x000fe400000006ff */
[----:B------:R-:W-:Y:S02]  /*68e0*/  IADD3 R71, PT, PT, R69, UR49, RZ ;  /* 0x0000003145477c10 */ /* 0x000fe4000fffe0ff */
[----:B------:R-:W-:Y:S02]  /*68f0*/  SHF.R.S32.HI R53, RZ, 0x18, R53 ;  /* 0x00000018ff357819 */ /* 0x000fe40000011435 */
[----:B------:R-:W-:Y:S01]  /*6900*/  IADD3 R77, PT, PT, R71, R106, RZ ;  /* 0x0000006a474d7210 */ /* 0x000fe20007ffe0ff */
[C---:B--2---:R-:W-:Y:S02]  /*6910*/  IMAD R0, R46.reuse, R4, RZ ;  /* 0x000000042e007224 */ /* 0x044fe400078e02ff */
[C---:B------:R-:W-:Y:S02]  /*6920*/  IMAD R3, R46.reuse, R5, RZ ;  /* 0x000000052e037224 */ /* 0x040fe400078e02ff */
[----:B------:R-:W-:Y:S01]  /*6930*/  IMAD R0, R49, R48, R0 ;  /* 0x0000003031007224 */ /* 0x000fe200078e0200 */
[----:B------:R-:W-:Y:S01]  /*6940*/  SHF.R.S32.HI R49, RZ, 0x18, R51 ;  /* 0x00000018ff317819 */ /* 0x000fe20000011433 */
[----:B------:R-:W-:Y:S01]  /*6950*/  IMAD R6, R46, R6, RZ ;  /* 0x000000062e067224 */ /* 0x000fe200078e02ff */
[----:B------:R-:W-:Y:S01]  /*6960*/  PRMT R51, R61, 0x8880, RZ ;  /* 0x000088803d337816 */ /* 0x000fe200000000ff */
[-C--:B------:R-:W-:Y:S01]  /*6970*/  IMAD R3, R50, R48.reuse, R3 ;  /* 0x0000003032037224 */ /* 0x080fe200078e0203 */
[----:B------:R-:W-:Y:S01]  /*6980*/  SHF.R.S32.HI R50, RZ, 0x18, R60 ;  /* 0x00000018ff327819 */ /* 0x000fe2000001143c */
[----:B------:R-:W-:Y:S02]  /*6990*/  IMAD R7, R46, R7, RZ ;  /* 0x000000072e077224 */ /* 0x000fe400078e02ff */
[-C--:B------:R-:W-:Y:S01]  /*69a0*/  IMAD R6, R49, R48.reuse, R6 ;  /* 0x0000003031067224 */ /* 0x080fe200078e0206 */
[----:B------:R-:W-:Y:S01]  /*69b0*/  MOV R49, R51 ;  /* 0x0000003300317202 */ /* 0x000fe20000000f00 */
[----:B------:R-:W-:Y:S01]  /*69c0*/  IMAD R7, R50, R48, R7 ;  /* 0x0000003032077224 */ /* 0x000fe200078e0207 */
[----:B------:R-:W-:Y:S01]  /*69d0*/  SHF.R.S32.HI R50, RZ, 0x18, R52 ;  /* 0x00000018ff327819 */ /* 0x000fe20000011434 */
[C---:B------:R-:W-:Y:S01]  /*69e0*/  IMAD R4, R46.reuse, R8, RZ ;  /* 0x000000082e047224 */ /* 0x040fe200078e02ff */
[----:B------:R-:W-:Y:S01]  /*69f0*/  PRMT R52, R63, 0x8880, RZ ;  /* 0x000088803f347816 */ /* 0x000fe200000000ff */
[----:B------:R-:W-:Y:S01]  /*6a00*/  IMAD.SHL.U32 R51, R61, 0x100, RZ ;  /* 0x000001003d337824 */ /* 0x000fe200078e00ff */
[----:B------:R-:W-:Y:S01]  /*6a10*/  I2IP.S8.S32.SAT R64, R7, R6, RZ ;  /* 0x0000000607407239 */ /* 0x000fe200000014ff */
[C---:B------:R-:W-:Y:S02]  /*6a20*/  IMAD R5, R46.reuse, R9, RZ ;  /* 0x000000092e057224 */ /* 0x040fe400078e02ff */
[----:B------:R-:W-:Y:S01]  /*6a30*/  IMAD R4, R49, R48, R4 ;  /* 0x0000003031047224 */ /* 0x000fe200078e0204 */
[----:B------:R-:W-:Y:S01]  /*6a40*/  SHF.R.S32.HI R49, RZ, 0x18, R51 ;  /* 0x00000018ff317819 */ /* 0x000fe20000011433 */
[----:B------:R-:W-:Y:S01]  /*6a50*/  IMAD R10, R46, R10, RZ ;  /* 0x0000000a2e0a7224 */ /* 0x000fe200078e02ff */
[----:B------:R-:W-:Y:S01]  /*6a60*/  I2IP.S8.S32.SAT R64, R3, R0, R64 ;  /* 0x0000000003407239 */ /* 0x000fe20000001440 */
[-C--:B------:R-:W-:Y:S01]  /*6a70*/  IMAD R5, R50, R48.reuse, R5 ;  /* 0x0000003032057224 */ /* 0x080fe200078e0205 */
[----:B------:R-:W-:Y:S01]  /*6a80*/  SHF.R.S32.HI R50, RZ, 0x18, R61 ;  /* 0x00000018ff327819 */ /* 0x000fe2000001143d */
[----:B------:R-:W-:Y:S01]  /*6a90*/  IMAD R11, R46, R11, RZ ;  /* 0x0000000b2e0b7224 */ /* 0x000fe200078e02ff */
[C---:B------:R-:W-:Y:S01]  /*6aa0*/  SHF.L.U32 R51, R62.reuse, 0x8, RZ ;  /* 0x000000083e337819 */ /* 0x040fe200000006ff */
[-C--:B------:R-:W-:Y:S01]  /*6ab0*/  IMAD R10, R49, R48.reuse, R10 ;  /* 0x00000030310a7224 */ /* 0x080fe200078e020a */
[----:B------:R-:W-:Y:S01]  /*6ac0*/  PRMT R49, R62, 0x8880, RZ ;  /* 0x000088803e317816 */ /* 0x000fe200000000ff */
[----:B------:R-:W-:Y:S01]  /*6ad0*/  IMAD R11, R50, R48, R11 ;  /* 0x00000030320b7224 */ /* 0x000fe200078e020b */
[----:B------:R-:W-:Y:S01]  /*6ae0*/  SHF.L.U32 R50, R62, 0x10, RZ ;  /* 0x000000103e327819 */ /* 0x000fe200000006ff */
[C---:B------:R-:W-:Y:S02]  /*6af0*/  IMAD R8, R46.reuse, R12, RZ ;  /* 0x0000000c2e087224 */ /* 0x040fe400078e02ff */
[C---:B------:R-:W-:Y:S01]  /*6b00*/  IMAD R9, R46.reuse, R13, RZ ;  /* 0x0000000d2e097224 */ /* 0x040fe200078e02ff */
[----:B------:R-:W-:Y:S01]  /*6b10*/  SHF.R.S32.HI R50, RZ, 0x18, R50 ;  /* 0x00000018ff327819 */ /* 0x000fe20000011432 */
[----:B------:R-:W-:Y:S01]  /*6b20*/  IMAD R8, R49, R48, R8 ;  /* 0x0000003031087224 */ /* 0x000fe200078e0208 */
[----:B------:R-:W-:Y:S01]  /*6b30*/  SHF.R.S32.HI R49, RZ, 0x18, R51 ;  /* 0x00000018ff317819 */ /* 0x000fe20000011433 */
[----:B------:R-:W-:Y:S01]  /*6b40*/  IMAD R14, R46, R14, RZ ;  /* 0x0000000e2e0e7224 */ /* 0x000fe200078e02ff */
[----:B------:R-:W-:Y:S01]  /*6b50*/  I2IP.S8.S32.SAT R65, R11, R10, RZ ;  /* 0x0000000a0b417239 */ /* 0x000fe200000014ff */
[-C--:B------:R-:W-:Y:S01]  /*6b60*/  IMAD R9, R50, R48.reuse, R9 ;  /* 0x0000003032097224 */ /* 0x080fe200078e0209 */
[----:B------:R-:W-:Y:S01]  /*6b70*/  SHF.L.U32 R51, R63, 0x10, RZ ;  /* 0x000000103f337819 */ /* 0x000fe200000006ff */
[C---:B------:R-:W-:Y:S01]  /*6b80*/  IMAD R15, R46.reuse, R15, RZ ;  /* 0x0000000f2e0f7224 */ /* 0x040fe200078e02ff */
[----:B------:R-:W-:Y:S01]  /*6b90*/  SHF.R.S32.HI R50, RZ, 0x18, R62 ;  /* 0x00000018ff327819 */ /* 0x000fe2000001143e */
[----:B------:R-:W-:Y:S01]  /*6ba0*/  IMAD R14, R49, R48, R14 ;  /* 0x00000030310e7224 */ /* 0x000fe200078e020e */
[----:B------:R-:W-:Y:S01]  /*6bb0*/  MOV R49, R52 ;  /* 0x0000003400317202 */ /* 0x000fe20000000f00 */
[C---:B------:R-:W-:Y:S01]  /*6bc0*/  IMAD R12, R46.reuse, R16, RZ ;  /* 0x000000102e0c7224 */ /* 0x040fe200078e02ff */
[----:B------:R-:W-:Y:S01]  /*6bd0*/  SHF.R.S32.HI R51, RZ, 0x18, R51 ;  /* 0x00000018ff337819 */ /* 0x000fe20000011433 */
[----:B------:R-:W-:Y:S01]  /*6be0*/  IMAD R13, R46, R17, RZ ;  /* 0x000000112e0d7224 */ /* 0x000fe200078e02ff */
[----:B------:R-:W-:Y:S01]  /*6bf0*/  I2IP.S8.S32.SAT R65, R5, R4, R65 ;  /* 0x0000000405417239 */ /* 0x000fe20000001441 */
[----:B------:R-:W-:Y:S01]  /*6c00*/  IMAD R15, R50, R48, R15 ;  /* 0x00000030320f7224 */ /* 0x000fe200078e020f */
[----:B------:R-:W-:Y:S01]  /*6c10*/  SHF.R.S32.HI R50, RZ, 0x18, R63 ;  /* 0x00000018ff327819 */ /* 0x000fe2000001143f */
[----:B------:R-:W-:Y:S01]  /*6c20*/  IMAD R18, R46, R18, RZ ;  /* 0x000000122e127224 */ /* 0x000fe200078e02ff */
[----:B------:R-:W-:Y:S01]  /*6c30*/  SHF.L.U32 R52, R58, 0x10, RZ ;  /* 0x000000103a347819 */ /* 0x000fe200000006ff */
[----:B------:R-:W-:Y:S01]  /*6c40*/  IMAD R12, R49, R48, R12 ;  /* 0x00000030310c7224 */ /* 0x000fe200078e020c */
[----:B------:R-:W-:Y:S01]  /*6c50*/  I2IP.S8.S32.SAT R66, R15, R14, RZ ;  /* 0x0000000e0f427239 */ /* 0x000fe200000014ff */
[----:B------:R-:W-:Y:S01]  /*6c60*/  IMAD R19, R46, R19, RZ ;  /* 0x000000132e137224 */ /* 0x000fe200078e02ff */
[----:B------:R-:W-:Y:S01]  /*6c70*/  PRMT R49, R56, 0x8880, RZ ;  /* 0x0000888038317816 */ /* 0x000fe200000000ff */
[----:B------:R-:W-:Y:S01]  /*6c80*/  IMAD R13, R51, R48, R13 ;  /* 0x00000030330d7224 */ /* 0x000fe200078e020d */
[----:B------:R-:W-:Y:S01]  /*6c90*/  I2IP.S8.S32.SAT R66, R9, R8, R66 ;  /* 0x0000000809427239 */ /* 0x000fe20000001442 */
[-C--:B------:R-:W-:Y:S01]  /*6ca0*/  IMAD R18, R53, R48.reuse, R18 ;  /* 0x0000003035127224 */ /* 0x080fe200078e0212 */
[----:B------:R-:W-:Y:S01]  /*6cb0*/  SHF.R.S32.HI R52, RZ, 0x18, R52 ;  /* 0x00000018ff347819 */ /* 0x000fe20000011434 */
[----:B------:R-:W-:Y:S01]  /*6cc0*/  IMAD R19, R50, R48, R19 ;  /* 0x0000003032137224 */ /* 0x000fe200078e0213 */
[----:B------:R-:W-:Y:S01]  /*6cd0*/  SHF.L.U32 R50, R56, 0x10, RZ ;  /* 0x0000001038327819 */ /* 0x000fe200000006ff */
[----:B------:R-:W-:Y:S01]  /*6ce0*/  IMAD R16, R46, R20, RZ ;  /* 0x000000142e107224 */ /* 0x000fe200078e02ff */
[----:B------:R-:W-:Y:S01]  /*6cf0*/  SHF.L.U32 R51, R56, 0x8, RZ ;  /* 0x0000000838337819 */ /* 0x000fe200000006ff */
[C---:B------:R-:W-:Y:S01]  /*6d00*/  IMAD R17, R46.reuse, R21, RZ ;  /* 0x000000152e117224 */ /* 0x040fe200078e02ff */
[----:B------:R-:W-:Y:S01]  /*6d10*/  SHF.R.S32.HI R50, RZ, 0x18, R50 ;  /* 0x00000018ff327819 */ /* 0x000fe20000011432 */
[----:B------:R-:W-:Y:S01]  /*6d20*/  IMAD R16, R49, R48, R16 ;  /* 0x0000003031107224 */ /* 0x000fe200078e0210 */
[----:B------:R-:W-:Y:S01]  /*6d30*/  SHF.R.S32.HI R51, RZ, 0x18, R51 ;  /* 0x00000018ff337819 */ /* 0x000fe20000011433 */
[----:B------:R-:W-:Y:S01]  /*6d40*/  IMAD R22, R46, R22, RZ ;  /* 0x000000162e167224 */ /* 0x000fe200078e02ff */
[----:B------:R-:W-:Y:S01]  /*6d50*/  I2IP.S8.S32.SAT R67, R19, R18, RZ ;  /* 0x0000001213437239 */ /* 0x000fe200000014ff */
[-C--:B------:R-:W-:Y:S01]  /*6d60*/  IMAD R17, R50, R48.reuse, R17 ;  /* 0x0000003032117224 */ /* 0x080fe200078e0211 */
[----:B------:R-:W-:Y:S01]  /*6d70*/  SHF.R.S32.HI R49, RZ, 0x18, R56 ;  /* 0x00000018ff317819 */ /* 0x000fe20000011438 */
[C---:B------:R-:W-:Y:S01]  /*6d80*/  IMAD R23, R46.reuse, R23, RZ ;  /* 0x000000172e177224 */ /* 0x040fe200078e02ff */
[----:B------:R-:W-:Y:S01]  /*6d90*/  PRMT R50, R57, 0x8880, RZ ;  /* 0x0000888039327816 */ /* 0x000fe200000000ff */
[----:B------:R-:W-:Y:S01]  /*6da0*/  IMAD R22, R51, R48, R22 ;  /* 0x0000003033167224 */ /* 0x000fe200078e0216 */
[----:B------:R-:W-:Y:S01]  /*6db0*/  I2IP.S8.S32.SAT R67, R13, R12, R67 ;  /* 0x0000000c0d437239 */ /* 0x000fe20000001443 */
[----:B------:R-:W-:Y:S01]  /*6dc0*/  IMAD R23, R49, R48, R23 ;  /* 0x0000003031177224 */ /* 0x000fe200078e0217 */
[----:B------:R-:W-:Y:S01]  /*6dd0*/  SHF.L.U32 R51, R57, 0x10, RZ ;  /* 0x0000001039337819 */ /* 0x000fe200000006ff */
[----:B------:R-:W-:Y:S01]  /*6de0*/  IMAD R20, R46, R24, RZ ;  /* 0x000000182e147224 */ /* 0x000fe200078e02ff */
[----:B------:R-:W-:Y:S01]  /*6df0*/  SHF.L.U32 R53, R58, 0x8, RZ ;  /* 0x000000083a357819 */ /* 0x000fe200000006ff */
[----:B------:R-:W-:Y:S01]  /*6e00*/  IMAD.MOV.U32 R49, RZ, RZ, R50 ;  /* 0x000000ffff317224 */ /* 0x000fe200078e0032 */
[----:B------:R1:W-:Y:S01]  /*6e10*/  STS.128 [R69+UR49+0x3400], R64 ;  /* 0x0034004045007988 */ /* 0x0003e20008000c31 */
[C---:B------:R-:W-:Y:S01]  /*6e20*/  IMAD R21, R46.reuse, R25, RZ ;  /* 0x000000192e157224 */ /* 0x040fe200078e02ff */
[----:B------:R-:W-:Y:S01]  /*6e30*/  I2IP.S8.S32.SAT R72, R23, R22, RZ ;  /* 0x0000001617487239 */ /* 0x000fe200000014ff */
[----:B------:R-:W-:Y:S01]  /*6e40*/  IMAD R20, R49, R48, R20 ;  /* 0x0000003031147224 */ /* 0x000fe200078e0214 */
[----:B------:R-:W-:Y:S01]  /*6e50*/  SHF.R.S32.HI R50, RZ, 0x18, R51 ;  /* 0x00000018ff327819 */ /* 0x000fe20000011433 */
[C---:B------:R-:W-:Y:S01]  /*6e60*/  IMAD R26, R46.reuse, R26, RZ ;  /* 0x0000001a2e1a7224 */ /* 0x040fe200078e02ff */
[----:B------:R-:W-:Y:S01]  /*6e70*/  SHF.L.U32 R49, R57, 0x8, RZ ;  /* 0x0000000839317819 */ /* 0x000fe200000006ff */
[----:B------:R-:W-:Y:S01]  /*6e80*/  IMAD R27, R46, R27, RZ ;  /* 0x0000001b2e1b7224 */ /* 0x000fe200078e02ff */
[----:B------:R-:W-:Y:S01]  /*6e90*/  I2IP.S8.S32.SAT R72, R17, R16, R72 ;  /* 0x0000001011487239 */ /* 0x000fe20000001448 */
[----:B------:R-:W-:Y:S01]  /*6ea0*/  IMAD R21, R50, R48, R21 ;  /* 0x0000003032157224 */ /* 0x000fe200078e0215 */
[----:B------:R-:W-:Y:S01]  /*6eb0*/  SHF.R.S32.HI R49, RZ, 0x18, R49 ;  /* 0x00000018ff317819 */ /* 0x000fe20000011431 */
[C---:B------:R-:W-:Y:S01]  /*6ec0*/  IMAD R24, R46.reuse, R28, RZ ;  /* 0x0000001c2e187224 */ /* 0x040fe200078e02ff */
[----:B------:R-:W-:Y:S01]  /*6ed0*/  SHF.R.S32.HI R50, RZ, 0x18, R57 ;  /* 0x00000018ff327819 */ /* 0x000fe20000011439 */
[----:B------:R-:W-:Y:S01]  /*6ee0*/  IMAD R25, R46, R29, RZ ;  /* 0x0000001d2e197224 */ /* 0x000fe200078e02ff */
[----:B------:R-:W-:Y:S01]  /*6ef0*/  PRMT R51, R58, 0x8880, RZ ;  /* 0x000088803a337816 */ /* 0x000fe200000000ff */
[-C--:B------:R-:W-:Y:S01]  /*6f00*/  IMAD R26, R49, R48.reuse, R26 ;  /* 0x00000030311a7224 */ /* 0x080fe200078e021a */
[----:B------:R-:W-:Y:S01]  /*6f10*/  SHF.R.S32.HI R49, RZ, 0x18, R53 ;  /* 0x00000018ff317819 */ /* 0x000fe20000011435 */
[-C--:B------:R-:W-:Y:S01]  /*6f20*/  IMAD R27, R50, R48.reuse, R27 ;  /* 0x00000030321b7224 */ /* 0x080fe200078e021b */
[----:B------:R-:W-:Y:S01]  /*6f30*/  SHF.R.S32.HI R50, RZ, 0x18, R58 ;  /* 0x00000018ff327819 */ /* 0x000fe2000001143a */
[----:B------:R-:W-:Y:S01]  /*6f40*/  IMAD R24, R51, R48, R24 ;  /* 0x0000003033187224 */ /* 0x000fe200078e0218 */
[----:B------:R-:W-:Y:S01]  /*6f50*/  SHF.L.U32 R53, R59, 0x10, RZ ;  /* 0x000000103b357819 */ /* 0x000fe200000006ff */
[----:B------:R-:W-:Y:S01]  /*6f60*/  IMAD R30, R46, R30, RZ ;  /* 0x0000001e2e1e7224 */ /* 0x000fe200078e02ff */
[----:B------:R-:W-:Y:S01]  /*6f70*/  I2IP.S8.S32.SAT R73, R27, R26, RZ ;  /* 0x0000001a1b497239 */ /* 0x000fe200000014ff */
[----:B------:R-:W-:Y:S01]  /*6f80*/  IMAD R25, R52, R48, R25 ;  /* 0x0000003034197224 */ /* 0x000fe200078e0219 */
[----:B------:R-:W-:Y:S01]  /*6f90*/  PRMT R52, R59, 0x8880, RZ ;  /* 0x000088803b347816 */ /* 0x000fe200000000ff */
[C---:B------:R-:W-:Y:S01]  /*6fa0*/  IMAD R31, R46.reuse, R31, RZ ;  /* 0x0000001f2e1f7224 */ /* 0x040fe200078e02ff */
[----:B------:R-:W-:Y:S01]  /*6fb0*/  I2IP.S8.S32.SAT R73, R21, R20, R73 ;  /* 0x0000001415497239 */ /* 0x000fe20000001449 */
[----:B------:R-:W-:Y:S01]  /*6fc0*/  IMAD R30, R49, R48, R30 ;  /* 0x00000030311e7224 */ /* 0x000fe200078e021e */
[----:B------:R-:W-:Y:S01]  /*6fd0*/  MOV R49, R52 ;  /* 0x0000003400317202 */ /* 0x000fe20000000f00 */
[----:B------:R-:W-:Y:S01]  /*6fe0*/  IMAD.SHL.U32 R51, R59, 0x100, RZ ;  /* 0x000001003b337824 */ /* 0x000fe200078e00ff */
[----:B------:R-:W-:Y:S01]  /*6ff0*/  SHF.R.S32.HI R52, RZ, 0x18, R59 ;  /* 0x00000018ff347819 */ /* 0x000fe2000001143b */
[----:B------:R-:W-:Y:S02]  /*7000*/  IMAD R28, R46, R32, RZ ;  /* 0x000000202e1c7224 */ /* 0x000fe400078e02ff */
[-C--:B------:R-:W-:Y:S01]  /*7010*/  IMAD R31, R50, R48.reuse, R31 ;  /* 0x00000030321f7224 */ /* 0x080fe200078e021f */
[----:B------:R-:W-:Y:S01]  /*7020*/  SHF.R.S32.HI R50, RZ, 0x18, R53 ;  /* 0x00000018ff327819 */ /* 0x000fe20000011435 */
[C---:B------:R-:W-:Y:S01]  /*7030*/  IMAD R29, R46.reuse, R33, RZ ;  /* 0x000000212e1d7224 */ /* 0x040fe200078e02ff */
[----:B------:R-:W-:Y:S01]  /*7040*/  SHF.R.S32.HI R51, RZ, 0x18, R51 ;  /* 0x00000018ff337819 */ /* 0x000fe20000011433 */
[----:B------:R-:W-:Y:S01]  /*7050*/  IMAD R28, R49, R48, R28 ;  /* 0x00000030311c7224 */ /* 0x000fe200078e021c */
[----:B------:R-:W-:Y:S01]  /*7060*/  I2IP.S8.S32.SAT R70, R31, R30, RZ ;  /* 0x0000001e1f467239 */ /* 0x000fe200000014ff */
[----:B------:R-:W-:Y:S02]  /*7070*/  IMAD R34, R46, R34, RZ ;  /* 0x000000222e227224 */ /* 0x000fe400078e02ff */
[----:B------:R-:W-:Y:S01]  /*7080*/  IMAD R29, R50, R48, R29 ;  /* 0x00000030321d7224 */ /* 0x000fe200078e021d */
[----:B------:R-:W-:Y:S01]  /*7090*/  I2IP.S8.S32.SAT R74, R25, R24, R70 ;  /* 0x00000018194a7239 */ /* 0x000fe20000001446 */
[----:B------:R-:W-:Y:S02]  /*70a0*/  IMAD R35, R46, R35, RZ ;  /* 0x000000232e237224 */ /* 0x000fe400078e02ff */
[-C--:B------:R-:W-:Y:S02]  /*70b0*/  IMAD R34, R51, R48.reuse, R34 ;  /* 0x0000003033227224 */ /* 0x080fe400078e0222 */
[----:B------:R-:W-:Y:S05]  /*70c0*/  IMAD R35, R52, R48, R35 ;  /* 0x0000003034237224 */ /* 0x000fea00078e0223 */
[----:B------:R-:W-:Y:S04]  /*70d0*/  I2IP.S8.S32.SAT R76, R35, R34, RZ ;  /* 0x00000022234c7239 */ /* 0x000fe800000014ff */
[----:B------:R-:W-:Y:S05]  /*70e0*/  I2IP.S8.S32.SAT R75, R29, R28, R76 ;  /* 0x0000001c1d4b7239 */ /* 0x000fea000000144c */
[----:B------:R1:W-:Y:S01]  /*70f0*/  STS.128 [R77+0x3410], R72 ;  /* 0x003410484d007388 */ /* 0x0003e20000000c00 */
[----:B------:R-:W-:Y:S01]  /*7100*/  @!PT LDS RZ, [RZ] ;  /* 0x00000000fffff984 */ /* 0x000fe20000000800 */
[----:B------:R-:W-:Y:S01]  /*7110*/  @!PT LDS RZ, [RZ] ;  /* 0x00000000fffff984 */ /* 0x000fe20000000800 */
[----:B------:R-:W-:Y:S01]  /*7120*/  @!PT LDS RZ, [RZ] ;  /* 0x00000000fffff984 */ /* 0x000fe20000000800 */
[----:B------:R-:W-:Y:S01]  /*7130*/  @!PT LDS RZ, [RZ] ;  /* 0x00000000fffff984 */ /* 0x000fe20000000800 */
[----:B------:R2:W-:Y:S07]  /*7140*/  MEMBAR.ALL.CTA ;  /* 0x0000000000007992 */ /* 0x0005ee0000008000 */
[----:B--2---:R-:W2:Y:S02]  /*7150*/  FENCE.VIEW.ASYNC.S ;  /* 0x00000000000073c6 */ /* 0x004ea40000000000 */
[----:B--2---:R-:W-:Y:S06]  /*7160*/  BAR.SYNC.DEFER_BLOCKING 0x1, 0x80 ;  /* 0x0042000000007b1d */ /* 0x004fec0000010000 */
[----:B------:R-:W-:Y:S05]  /*7170*/  @P0 BRA `(.L_x_118) ;  /* 0x0000000000180947 */ /* 0x000fea0003800000 */
[----:B------:R-:W-:Y:S02]  /*7180*/  UIADD3 UR6, UP0, UPT, UR52, 0x680, URZ ;  /* 0x0000068034067890 */ /* 0x000fe4000ff1e0ff */
[----:B------:R-:W-:Y:S02]  /*7190*/  UIADD3 UR40, UPT, UPT, UR49, 0x3400, UR5 ;  /* 0x0000340031287890 */ /* 0x000fe4000fffe005 */
[----:B------:R-:W-:Y:S01]  /*71a0*/  UIADD3.X UR7, UPT, UPT, URZ, UR53, URZ, UP0, !UPT ;  /* 0x00000035ff077290 */ /* 0x000fe200087fe4ff */
[----:B------:R-:W-:Y:S08]  /*71b0*/  UMOV UR43, UR36 ;  /* 0x00000024002b7c82 */ /* 0x000ff00008000000 */
[----:B------:R2:W-:Y:S02]  /*71c0*/  UTMASTG.3D [UR40], [UR6] ;  /* 0x00000028060073b5 */ /* 0x0005e40008010000 */
[----:B--2---:R0:W-:Y:S02]  /*71d0*/  UTMACMDFLUSH ;  /* 0x00000000000079b7 */ /* 0x0041e40000000000 */
.L_x_118:
[----:B------:R-:W-:Y:S05]  /*71e0*/  BSYNC.RECONVERGENT B0 ;  /* 0x0000000000007941 */ /* 0x000fea0003800200 */
.L_x_117:
[----:B------:R-:W-:Y:S01]  /*71f0*/  UIADD3 UR40, UPT, UPT, UR54, 0x1, URZ ;  /* 0x0000000136287890 */ /* 0x000fe2000fffe0ff */
[----:B------:R-:W-:Y:S01]  /*7200*/  ISETP.NE.AND P1, PT, R54, RZ, PT ;  /* 0x000000ff3600720c */ /* 0x000fe20003f25270 */
[----:B------:R-:W-:Y:S01]  /*7210*/  BSSY.RECONVERGENT B0, `(.L_x_119) ;  /* 0x0000007000007945 */ /* 0x000fe20003800200 */
[----:B------:R-:W-:Y:S01]  /*7220*/  LEA R4, R98, UR49, 0x3 ;  /* 0x0000003162047c11 */ /* 0x000fe2000f8e18ff */
[----:B------:R-:W-:Y:S04]  /*7230*/  UISETP.NE.AND UP0, UPT, UR40, 0x2, UPT ;  /* 0x000000022800788c */ /* 0x000fe8000bf05270 */
[----:B------:R-:W-:Y:S06]  /*7240*/  USEL UR40, UR40, URZ, UP0 ;  /* 0x000000ff28287287 */ /* 0x000fec0008000000 */
[----:B------:R-:W-:Y:S01]  /*7250*/  @P1 SHF.L.U32 R3, R97, 0x1f, RZ ;  /* 0x0000001f61031819 */ /* 0x000fe200000006ff */
[----:B------:R-:W-:Y:S05]  /*7260*/  @P0 BRA `(.L_x_120) ;  /* 0x0000000000040947 */ /* 0x000fea0003800000 */
[----:B------:R-:W-:Y:S04]  /*7270*/  DEPBAR.LE SB0, 0x1 ;  /* 0x000080400000791a */ /* 0x000fe80000000000 */
.L_x_120:
[----:B------:R-:W-:Y:S05]  /*7280*/  BSYNC.RECONVERGENT B0 ;  /* 0x0000000000007941 */ /* 0x000fea0003800200 */
.L_x_119:
[----:B------:R-:W-:Y:S06]  /*7290*/  BAR.SYNC.DEFER_BLOCKING 0x1, 0x80 ;  /* 0x0042000000007b1d */ /* 0x000fec0000010000 */
[----:B------:R-:W2:Y:S01]  /*72a0*/  @P1 SYNCS.PHASECHK.TRANS64.TRYWAIT P0, [R4+URZ+0x190], R3 ;  /* 0x00019003040015a7 */ /* 0x000ea200080011ff */
[----:B------:R-:W-:Y:S01]  /*72b0*/  BSSY B1, `(.L_x_121) ;  /* 0x0000020000017945 */ /* 0x000fe20003800000 */
[----:B--2---:R-:W-:Y:S03]  /*72c0*/  @P1 SEL R55, RZ, 0x1, !P0 ;  /* 0x00000001ff371807 */ /* 0x004fe60004000000 */
[----:B------:R-:W-:Y:S05]  /*72d0*/  @!P1 BRA `(.L_x_122) ;  /* 0x0000000000749947 */ /* 0x000fea0003800000 */
[----:B------:R-:W-:Y:S01]  /*72e0*/  ISETP.NE.AND P1, PT, R68, RZ, PT ;  /* 0x000000ff4400720c */ /* 0x000fe20003f25270 */
[----:B------:R-:W-:Y:S01]  /*72f0*/  BSSY B0, `(.L_x_123) ;  /* 0x0000009000007945 */ /* 0x000fe20003800000 */
[----:B------:R-:W-:Y:S11]  /*7300*/  ISETP.NE.AND P0, PT, R55, RZ, PT ;  /* 0x000000ff3700720c */ /* 0x000ff60003f05270 */
[----:B------:R-:W-:Y:S05]  /*7310*/  @P1 IMAD R0, R98, 0x1000, R93 ;  /* 0x0000100062001824 */ /* 0x000fea00078e025d */
[----:B------:R-:W-:Y:S05]  /*7320*/  @P1 IADD3 R5, PT, PT, R0, UR49, RZ ;  /* 0x0000003100051c10 */ /* 0x000fea000fffe0ff */
[----:B------:R-:W-:Y:S01]  /*7330*/  @P1 IMAD.IADD R5, R5, 0x1, R106 ;  /* 0x0000000105051824 */ /* 0x000fe200078e026a */
[----:B------:R-:W-:Y:S06]  /*7340*/  @P0 BRA `(.L_x_124) ;  /* 0x00000000000c0947 */ /* 0x000fec0003800000 */
[----:B------:R-:W-:Y:S04]  /*7350*/  SHF.L.U32 R3, R97, 0x1f, RZ ;  /* 0x0000001f61037819 */ /* 0x000fe800000006ff */
[----:B------:R-:W2:Y:S02]  /*7360*/  SYNCS.PHASECHK.TRANS64.TRYWAIT P0, [R4+URZ+0x190], R3 ;  /* 0x00019003040075a7 */ /* 0x000ea400080011ff */
[----:B--2---:R-:W-:Y:S05]  /*7370*/  @!P0 BRA `(.L_x_125) ;  /* 0x0000002c00a08947 */ /* 0x004fea0003800000 */
.L_x_124:
[----:B------:R-:W-:Y:S05]  /*7380*/  BSYNC B0 ;  /* 0x0000000000007941 */ /* 0x000fea0003800000 */
.L_x_123:
[----:B------:R-:W-:Y:S01]  /*7390*/  ISETP.NE.AND P0, PT, R68, RZ, PT ;  /* 0x000000ff4400720c */ /* 0x000fe20003f05270 */
[----:B--2---:R-:W-:Y:S02]  /*73a0*/  VIADD R4, R4, 0x1a8 ;  /* 0x000001a804047836 */ /* 0x004fe40000000000 */
[----:B------:R-:W-:Y:S02]  /*73b0*/  IMAD.U32 R3, RZ, RZ, UR37 ;  /* 0x00000025ff037e24 */ /* 0x000fe4000f8e00ff */
[----:B------:R-:W-:Y:S03]  /*73c0*/  VIADD R98, R98, 0x1 ;  /* 0x0000000162627836 */ /* 0x000fe60000000000 */
[----:B------:R-:W-:Y:S05]  /*73d0*/  PRMT R3, R3, 0x654, R4 ;  /* 0x0000065403037816 */ /* 0x000fea0000000004 */
[----:B------:R2:W3:Y:S04]  /*73e0*/  @P0 LDS.128 R60, [R0+UR49+0x400] ;  /* 0x00040031003c0984 */ /* 0x0004e80008000c00 */
[----:B------:R2:W4:Y:S01]  /*73f0*/  @P0 LDS.128 R56, [R5+0x410] ;  /* 0x0004100005380984 */ /* 0x0005220000000c00 */
        /* <DEDUP_REMOVED lines=11> */
.L_x_122:
[----:B------:R-:W-:Y:S05]  /*74b0*/  BSYNC B1 ;  /* 0x0000000000017941 */ /* 0x000fea0003800000 */
.L_x_121:
[----:B--2---:R-:W-:Y:S05]  /*74c0*/  VIADD R3, R47, 0x40 ;  /* 0x000000402f037836 */ /* 0x004fea0000000000 */
[----:B------:R-:W-:Y:S04]  /*74d0*/  SHF.R.U32.HI R3, RZ, 0x15, R3 ;  /* 0x00000015ff037819 */ /* 0x000fe80000011603 */
[----:B------:R-:W-:Y:S11]  /*74e0*/  LOP3.LUT P0, RZ, R3, 0x3, R94, 0x48, !PT ;  /* 0x0000000303ff7812 */ /* 0x000ff6000780485e */
[----:B------:R-:W-:Y:S02]  /*74f0*/  @!UPT UIADD3 URZ, UPT, UPT, URZ, URZ, URZ ;  /* 0x000000fffffff290 */ /* 0x000fe4000fffe0ff */
[----:B------:R-:W-:Y:S05]  /*7500*/  @!P0 BRA `(.L_x_126) ;  /* 0x0000000000408947 */ /* 0x000fea0003800000 */
[----:B------:R-:W2:Y:S01]  /*7510*/  LDCU.64 UR8, c[0x4][0x78] ;  /* 0x01000f00ff0877ac */ /* 0x000ea20008000a00 */
[----:B------:R-:W-:Y:S01]  /*7520*/  MOV R15, 0x0 ;  /* 0x00000000000f7802 */ /* 0x000fe20000000f00 */
[----:B------:R-:W-:Y:S02]  /*7530*/  HFMA2 R12, -RZ, RZ, 0, 5.9604644775390625e-08 ;  /* 0x00000001ff0c7431 */ /* 0x000fe400000001ff */
[----:B------:R-:W-:Y:S02]  /*7540*/  IMAD.MOV.U32 R8, RZ, RZ, 0x192 ;  /* 0x00000192ff087424 */ /* 0x000fe400078e00ff */
[----:B------:R-:W-:Y:S01]  /*7550*/  IMAD.MOV.U32 R13, RZ, RZ, RZ ;  /* 0x000000ffff0d7224 */ /* 0x000fe200078e00ff */
[----:B------:R-:W5:Y:S01]  /*7560*/  LDCU.64 UR6, c[0x4][0x80] ;  /* 0x01001000ff0677ac */ /* 0x000f620008000a00 */
[----:B------:R-:W1:Y:S01]  /*7570*/  LDC.64 R14, c[0x4][R15] ;  /* 0x010000000f0e7b82 */ /* 0x000e620000000a00 */
[----:B------:R-:W3:Y:S01]  /*7580*/  LDCU.64 UR4, c[0x4][0x18] ;  /* 0x01000300ff0477ac */ /* 0x000ee20008000a00 */
[----:B--2---:R-:W-:Y:S01]  /*7590*/  MOV R5, UR9 ;  /* 0x0000000900057c02 */ /* 0x004fe20008000f00 */
[----:B------:R-:W-:Y:S01]  /*75a0*/  IMAD.U32 R4, RZ, RZ, UR8 ;  /* 0x00000008ff047e24 */ /* 0x000fe2000f8e00ff */
[----:B-----5:R-:W-:Y:S01]  /*75b0*/  MOV R7, UR7 ;  /* 0x0000000700077c02 */ /* 0x020fe20008000f00 */
[----:B------:R-:W-:Y:S01]  /*75c0*/  IMAD.U32 R6, RZ, RZ, UR6 ;  /* 0x00000006ff067e24 */ /* 0x000fe2000f8e00ff */
[----:B---3--:R-:W-:Y:S01]  /*75d0*/  MOV R11, UR5 ;  /* 0x00000005000b7c02 */ /* 0x008fe20008000f00 */
[----:B------:R-:W-:Y:S02]  /*75e0*/  IMAD.U32 R10, RZ, RZ, UR4 ;  /* 0x00000004ff0a7e24 */ /* 0x000fe4000f8e00ff */
[----:B------:R-:W-:Y:S07]  /*75f0*/  LEPC R20, `(.L_x_126) ;  /* 0x000000001014794e */ /* 0x000fee0000000000 */
[----:B-1--4-:R-:W-:Y:S05]  /*7600*/  CALL.ABS.NOINC R14 ;  /* 0x000000000e007343 */ /* 0x012fea0003c00000 */
.L_x_126:
[----:B------:R-:W-:Y:S01]  /*7610*/  ISETP.NE.AND P0, PT, R102, RZ, PT ;  /* 0x000000ff6600720c */ /* 0x000fe20003f05270 */
[----:B------:R-:W-:Y:S05]  /*7620*/  WARPSYNC.ALL ;  /* 0x0000000000007948 */ /* 0x000fea0003800000 */
[----:B------:R-:W-:Y:S01]  /*7630*/  R2UR UR4, R47 ;  /* 0x000000002f0472ca */ /* 0x000fe200000e0000 */
[----:B------:R-:W-:Y:S01]  /*7640*/  USHF.L.U32 UR8, UR40, 0xc, URZ ;  /* 0x0000000c28087899 */ /* 0x000fe200080006ff */
[C---:B---3--:R-:W-:Y:S01]  /*7650*/  SHF.L.U32 R50, R60.reuse, 0x10, RZ ;  /* 0x000000103c327819 */ /* 0x048fe200000006ff */
[----:B------:R-:W-:Y:S01]  /*7660*/  BSSY.RECONVERGENT B0, `(.L_x_127) ;  /* 0x000009a000007945 */ /* 0x000fe20003800200 */
[C---:B------:R-:W-:Y:S02]  /*7670*/  PRMT R49, R60.reuse, 0x8880, RZ ;  /* 0x000088803c317816 */ /* 0x040fe400000000ff */
[----:B------:R-:W-:Y:S02]  /*7680*/  SHF.R.S32.HI R50, RZ, 0x18, R50 ;  /* 0x00000018ff327819 */ /* 0x000fe40000011432 */
[----:B------:R-:W-:Y:S02]  /*7690*/  SHF.L.U32 R51, R60, 0x8, RZ ;  /* 0x000000083c337819 */ /* 0x000fe400000006ff */
[----:B------:R-:W-:Y:S02]  /*76a0*/  SHF.L.U32 R52, R61, 0x10, RZ ;  /* 0x000000103d347819 */ /* 0x000fe400000006ff */
[----:B-1----:R-:W-:Y:S01]  /*76b0*/  LOP3.LUT R69, R93, UR8, RZ, 0xfc, !PT ;  /* 0x000000085d457c12 */ /* 0x002fe2000f8efcff */
[----:B------:R-:W-:Y:S01]  /*76c0*/  LDTM.16dp32bit_t0_t15.x32 R4, tmem[UR4+0x40] ;  /* 0x00004004000479ee */ /* 0x000fe20008a80000 */
[----:B------:R-:W1:Y:S01]  /*76d0*/  LDTM.16dp32bit_t16_t31.x32 R4, tmem[UR4+0x60] ;  /* 0x00006004000479ee */ /* 0x000e620008aa0000 */
[----:B------:R-:W-:Y:S02]  /*76e0*/  SHF.L.U32 R53, R63, 0x8, RZ ;  /* 0x000000083f357819 */ /* 0x000fe400000006ff */
[----:B------:R-:W-:Y:S02]  /*76f0*/  IADD3 R71, PT, PT, R69, UR49, RZ ;  /* 0x0000003145477c10 */ /* 0x000fe4000fffe0ff */
[----:B------:R-:W-:Y:S02]  /*7700*/  SHF.R.S32.HI R53, RZ, 0x18, R53 ;  /* 0x00000018ff357819 */ /* 0x000fe40000011435 */
[----:B------:R-:W-:Y:S01]  /*7710*/  IADD3 R78, PT, PT, R106, R71, RZ ;  /* 0x000000476a4e7210 */ /* 0x000fe20007ffe0ff */
[C---:B-1----:R-:W-:Y:S02]  /*7720*/  IMAD R0, R46.reuse, R4, RZ ;  /* 0x000000042e007224 */ /* 0x042fe400078e02ff */
        /* <DEDUP_REMOVED lines=13> */
[----:B------:R-:W-:Y:S01]  /*7800*/  SHF.L.U32 R51, R61, 0x8, RZ ;  /* 0x000000083d337819 */ /* 0x000fe200000006ff */
[C---:B------:R-:W-:Y:S01]  /*7810*/  IMAD R5, R46.reuse, R9, RZ ;  /* 0x000000092e057224 */ /* 0x040fe200078e02ff */
[----:B------:R-:W-:Y:S01]  /*7820*/  I2IP.S8.S32.SAT R64, R7, R6, RZ ;  /* 0x0000000607407239 */ /* 0x000fe200000014ff */
[----:B------:R-:W-:Y:S01]  /*7830*/  IMAD R4, R49, R48, R4 ;  /* 0x0000003031047224 */ /* 0x000fe200078e0204 */
[----:B------:R-:W-:Y:S01]  /*7840*/  SHF.R.S32.HI R49, RZ, 0x18, R51 ;  /* 0x00000018ff317819 */ /* 0x000fe20000011433 */
[----:B------:R-:W-:Y:S01]  /*7850*/  IMAD R10, R46, R10, RZ ;  /* 0x0000000a2e0a7224 */ /* 0x000fe200078e02ff */
[----:B------:R-:W-:Y:S01]  /*7860*/  I2IP.S8.S32.SAT R64, R3, R0, R64 ;  /* 0x0000000003407239 */ /* 0x000fe20000001440 */
[-C--:B------:R-:W-:Y:S01]  /*7870*/  IMAD R5, R50, R48.reuse, R5 ;  /* 0x0000003032057224 */ /* 0x080fe200078e0205 */
[----:B------:R-:W-:Y:S01]  /*7880*/  SHF.R.S32.HI R50, RZ, 0x18, R61 ;  /* 0x00000018ff327819 */ /* 0x000fe2000001143d */
[----:B------:R-:W-:Y:S01]  /*7890*/  IMAD R11, R46, R11, RZ ;  /* 0x0000000b2e0b7224 */ /* 0x000fe200078e02ff */
[----:B------:R-:W-:Y:S01]  /*78a0*/  PRMT R52, R63, 0x8880, RZ ;  /* 0x000088803f347816 */ /* 0x000fe200000000ff */
[-C--:B------:R-:W-:Y:S01]  /*78b0*/  IMAD R10, R49, R48.reuse, R10 ;  /* 0x00000030310a7224 */ /* 0x080fe200078e020a */
[----:B------:R-:W-:Y:S01]  /*78c0*/  PRMT R49, R62, 0x8880, RZ ;  /* 0x000088803e317816 */ /* 0x000fe200000000ff */
[----:B------:R-:W-:Y:S01]  /*78d0*/  IMAD R11, R50, R48, R11 ;  /* 0x00000030320b7224 */ /* 0x000fe200078e020b */
[----:B------:R-:W-:Y:S01]  /*78e0*/  SHF.L.U32 R50, R62, 0x10, RZ ;  /* 0x000000103e327819 */ /* 0x000fe200000006ff */
[----:B------:R-:W-:Y:S02]  /*78f0*/  IMAD R8, R46, R12, RZ ;  /* 0x0000000c2e087224 */ /* 0x000fe400078e02ff */
[----:B------:R-:W-:Y:S01]  /*7900*/  IMAD.SHL.U32 R51, R62, 0x100, RZ ;  /* 0x000001003e337824 */ /* 0x000fe200078e00ff */
[----:B------:R-:W-:Y:S01]  /*7910*/  SHF.R.S32.HI R50, RZ, 0x18, R50 ;  /* 0x00000018ff327819 */ /* 0x000fe20000011432 */
[C---:B------:R-:W-:Y:S01]  /*7920*/  IMAD R9, R46.reuse, R13, RZ ;  /* 0x0000000d2e097224 */ /* 0x040fe200078e02ff */
[----:B------:R-:W-:Y:S01]  /*7930*/  I2IP.S8.S32.SAT R65, R11, R10, RZ ;  /* 0x0000000a0b417239 */ /* 0x000fe200000014ff */
[----:B------:R-:W-:Y:S01]  /*7940*/  IMAD R8, R49, R48, R8 ;  /* 0x0000003031087224 */ /* 0x000fe200078e0208 */
[----:B------:R-:W-:Y:S01]  /*7950*/  SHF.R.S32.HI R49, RZ, 0x18, R51 ;  /* 0x00000018ff317819 */ /* 0x000fe20000011433 */
[----:B------:R-:W-:Y:S01]  /*7960*/  IMAD R14, R46, R14, RZ ;  /* 0x0000000e2e0e7224 */ /* 0x000fe200078e02ff */
[----:B------:R-:W-:Y:S01]  /*7970*/  I2IP.S8.S32.SAT R65, R5, R4, R65 ;  /* 0x0000000405417239 */ /* 0x000fe20000001441 */
        /* <DEDUP_REMOVED lines=9> */
[----:B----4-:R-:W-:Y:S01]  /*7a10*/  SHF.L.U32 R52, R58, 0x10, RZ ;  /* 0x000000103a347819 */ /* 0x010fe200000006ff */
[----:B------:R-:W-:Y:S01]  /*7a20*/  IMAD R15, R50, R48, R15 ;  /* 0x00000030320f7224 */ /* 0x000fe200078e020f */
[----:B------:R-:W-:Y:S01]  /*7a30*/  SHF.R.S32.HI R50, RZ, 0x18, R63 ;  /* 0x00000018ff327819 */ /* 0x000fe2000001143f */
[C---:B------:R-:W-:Y:S01]  /*7a40*/  IMAD R18, R46.reuse, R18, RZ ;  /* 0x000000122e127224 */ /* 0x040fe200078e02ff */
[----:B------:R-:W-:Y:S01]  /*7a50*/  SHF.R.S32.HI R52, RZ, 0x18, R52 ;  /* 0x00000018ff347819 */ /* 0x000fe20000011434 */
[----:B------:R-:W-:Y:S01]  /*7a60*/  IMAD R12, R49, R48, R12 ;  /* 0x00000030310c7224 */ /* 0x000fe200078e020c */
[----:B------:R-:W-:Y:S01]  /*7a70*/  I2IP.S8.S32.SAT R66, R15, R14, RZ ;  /* 0x0000000e0f427239 */ /* 0x000fe200000014ff */
[----:B------:R-:W-:Y:S01]  /*7a80*/  IMAD R19, R46, R19, RZ ;  /* 0x000000132e137224 */ /* 0x000fe200078e02ff */
[----:B------:R-:W-:Y:S01]  /*7a90*/  PRMT R49, R56, 0x8880, RZ ;  /* 0x0000888038317816 */ /* 0x000fe200000000ff */
[----:B------:R-:W-:Y:S01]  /*7aa0*/  IMAD R13, R51, R48, R13 ;  /* 0x00000030330d7224 */ /* 0x000fe200078e020d */
[----:B------:R-:W-:Y:S01]  /*7ab0*/  I2IP.S8.S32.SAT R66, R9, R8, R66 ;  /* 0x0000000809427239 */ /* 0x000fe20000001442 */
[-C--:B------:R-:W-:Y:S02]  /*7ac0*/  IMAD R18, R53, R48.reuse, R18 ;  /* 0x0000003035127224 */ /* 0x080fe400078e0212 */
[----:B------:R-:W-:Y:S01]  /*7ad0*/  IMAD R19, R50, R48, R19 ;  /* 0x0000003032137224 */ /* 0x000fe200078e0213 */
[C---:B------:R-:W-:Y:S01]  /*7ae0*/  SHF.L.U32 R50, R56.reuse, 0x10, RZ ;  /* 0x0000001038327819 */ /* 0x040fe200000006ff */
[----:B------:R-:W-:Y:S02]  /*7af0*/  IMAD.SHL.U32 R51, R56, 0x100, RZ ;  /* 0x0000010038337824 */ /* 0x000fe400078e00ff */
[C---:B------:R-:W-:Y:S01]  /*7b00*/  IMAD R16, R46.reuse, R20, RZ ;  /* 0x000000142e107224 */ /* 0x040fe200078e02ff */
[----:B------:R-:W-:Y:S01]  /*7b10*/  SHF.R.S32.HI R50, RZ, 0x18, R50 ;  /* 0x00000018ff327819 */ /* 0x000fe20000011432 */
[C---:B------:R-:W-:Y:S01]  /*7b20*/  IMAD R17, R46.reuse, R21, RZ ;  /* 0x000000152e117224 */ /* 0x040fe200078e02ff */
        /* <DEDUP_REMOVED lines=8> */
[----:B------:R-:W-:Y:S01]  /*7bb0*/  PRMT R50, R57, 0x8880, RZ ;  /* 0x0000888039327816 */ /* 0x000fe200000000ff */
[-C--:B------:R-:W-:Y:S01]  /*7bc0*/  IMAD R22, R51, R48.reuse, R22 ;  /* 0x0000003033167224 */ /* 0x080fe200078e0216 */
[----:B------:R-:W-:Y:S01]  /*7bd0*/  SHF.L.U32 R51, R57, 0x10, RZ ;  /* 0x0000001039337819 */ /* 0x000fe200000006ff */
[----:B------:R-:W-:Y:S01]  /*7be0*/  IMAD R23, R49, R48, R23 ;  /* 0x0000003031177224 */ /* 0x000fe200078e0217 */
[----:B------:R-:W-:Y:S01]  /*7bf0*/  MOV R49, R50 ;  /* 0x0000003200317202 */ /* 0x000fe20000000f00 */
[C---:B------:R-:W-:Y:S01]  /*7c00*/  IMAD R20, R46.reuse, R24, RZ ;  /* 0x000000182e147224 */ /* 0x040fe200078e02ff */
        /* <DEDUP_REMOVED lines=11> */
[----:B------:R-:W-:Y:S01]  /*7cc0*/  IMAD.SHL.U32 R53, R58, 0x100, RZ ;  /* 0x000001003a357824 */ /* 0x000fe200078e00ff */
[----:B------:R-:W-:Y:S01]  /*7cd0*/  SHF.R.S32.HI R50, RZ, 0x18, R57 ;  /* 0x00000018ff327819 */ /* 0x000fe20000011439 */
[----:B------:R-:W-:Y:S01]  /*7ce0*/  IMAD R24, R46, R28, RZ ;  /* 0x0000001c2e187224 */ /* 0x000fe200078e02ff */
[----:B------:R-:W-:Y:S01]  /*7cf0*/  PRMT R51, R58, 0x8880, RZ ;  /* 0x000088803a337816 */ /* 0x000fe200000000ff */
[-C--:B------:R-:W-:Y:S01]  /*7d00*/  IMAD R26, R49, R48.reuse, R26 ;  /* 0x00000030311a7224 */ /* 0x080fe200078e021a */
[----:B------:R-:W-:Y:S01]  /*7d10*/  SHF.R.S32.HI R49, RZ, 0x18, R53 ;  /* 0x00000018ff317819 */ /* 0x000fe20000011435 */
[----:B------:R-:W-:Y:S02]  /*7d20*/  IMAD R25, R46, R29, RZ ;  /* 0x0000001d2e197224 */ /* 0x000fe400078e02ff */
[----:B------:R-:W-:Y:S01]  /*7d30*/  IMAD R27, R50, R48, R27 ;  /* 0x00000030321b7224 */ /* 0x000fe200078e021b */
[----:B------:R-:W-:Y:S01]  /*7d40*/  SHF.R.S32.HI R50, RZ, 0x18, R58 ;  /* 0x00000018ff327819 */ /* 0x000fe2000001143a */
[C---:B------:R-:W-:Y:S02]  /*7d50*/  IMAD R30, R46.reuse, R30, RZ ;  /* 0x0000001e2e1e7224 */ /* 0x040fe400078e02ff */
[----:B------:R-:W-:Y:S01]  /*7d60*/  IMAD R24, R51, R48, R24 ;  /* 0x0000003033187224 */ /* 0x000fe200078e0218 */
[----:B------:R-:W-:Y:S01]  /*7d70*/  SHF.L.U32 R51, R59, 0x8, RZ ;  /* 0x000000083b337819 */ /* 0x000fe200000006ff */
[----:B------:R-:W-:Y:S01]  /*7d80*/  IMAD R31, R46, R31, RZ ;  /* 0x0000001f2e1f7224 */ /* 0x000fe200078e02ff */
[----:B------:R-:W-:Y:S01]  /*7d90*/  I2IP.S8.S32.SAT R70, R27, R26, RZ ;  /* 0x0000001a1b467239 */ /* 0x000fe200000014ff */
[-C--:B------:R-:W-:Y:S01]  /*7da0*/  IMAD R25, R52, R48.reuse, R25 ;  /* 0x0000003034197224 */ /* 0x080fe200078e0219 */
[----:B------:R-:W-:Y:S01]  /*7db0*/  SHF.L.U32 R52, R59, 0x10, RZ ;  /* 0x000000103b347819 */ /* 0x000fe200000006ff */
[----:B------:R-:W-:Y:S01]  /*7dc0*/  IMAD R30, R49, R48, R30 ;  /* 0x00000030311e7224 */ /* 0x000fe200078e021e */
[----:B------:R-:W-:Y:S01]  /*7dd0*/  PRMT R49, R59, 0x8880, RZ ;  /* 0x000088803b317816 */ /* 0x000fe200000000ff */
[----:B------:R-:W-:Y:S01]  /*7de0*/  IMAD R28, R46, R32, RZ ;  /* 0x000000202e1c7224 */ /* 0x000fe200078e02ff */
[----:B------:R-:W-:Y:S01]  /*7df0*/  SHF.R.S32.HI R51, RZ, 0x18, R51 ;  /* 0x00000018ff337819 */ /* 0x000fe20000011433 */
[-C--:B------:R-:W-:Y:S01]  /*7e00*/  IMAD R31, R50, R48.reuse, R31 ;  /* 0x00000030321f7224 */ /* 0x080fe200078e021f */
[----:B------:R-:W-:Y:S01]  /*7e10*/  SHF.R.S32.HI R50, RZ, 0x18, R52 ;  /* 0x00000018ff327819 */ /* 0x000fe20000011434 */
[C---:B------:R-:W-:Y:S01]  /*7e20*/  IMAD R29, R46.reuse, R33, RZ ;  /* 0x000000212e1d7224 */ /* 0x040fe200078e02ff */
[----:B------:R-:W-:Y:S01]  /*7e30*/  SHF.R.S32.HI R52, RZ, 0x18, R59 ;  /* 0x00000018ff347819 */ /* 0x000fe2000001143b */
[----:B------:R-:W-:Y:S01]  /*7e40*/  IMAD R28, R49, R48, R28 ;  /* 0x00000030311c7224 */ /* 0x000fe200078e021c */
[----:B------:R-:W-:Y:S01]  /*7e50*/  I2IP.S8.S32.SAT R76, R31, R30, RZ ;  /* 0x0000001e1f4c7239 */ /* 0x000fe200000014ff */
[----:B------:R-:W-:Y:S01]  /*7e60*/  IMAD R34, R46, R34, RZ ;  /* 0x000000222e227224 */ /* 0x000fe200078e02ff */
[----:B------:R-:W-:Y:S01]  /*7e70*/  I2IP.S8.S32.SAT R73, R21, R20, R70 ;  /* 0x0000001415497239 */ /* 0x000fe20000001446 */
        /* <DEDUP_REMOVED lines=17> */
[----:B------:R-:W-:Y:S02]  /*7f90*/  UIADD3 UR5, UPT, UPT, UR41, 0x40, URZ ;  /* 0x0000004029057890 */ /* 0x000fe4000fffe0ff */
[----:B------:R-:W-:Y:S02]  /*7fa0*/  UIADD3 UR4, UPT, UPT, UR49, 0x3400, UR8 ;  /* 0x0000340031047890 */ /* 0x000fe4000fffe008 */
[----:B------:R-:W-:Y:S01]  /*7fb0*/  UIADD3.X UR11, UPT, UPT, URZ, UR53, URZ, UP0, !UPT ;  /* 0x00000035ff0b7290 */ /* 0x000fe200087fe4ff */
[----:B------:R-:W-:Y:S01]  /*7fc0*/  UMOV UR6, UR42 ;  /* 0x0000002a00067c82 */ /* 0x000fe20008000000 */
[----:B------:R-:W-:Y:S07]  /*7fd0*/  UMOV UR7, UR36 ;  /* 0x0000002400077c82 */ /* 0x000fee0008000000 */
[----:B------:R2:W-:Y:S02]  /*7fe0*/  UTMASTG.3D [UR4], [UR10] ;  /* 0x000000040a0073b5 */ /* 0x0005e40008010000 */
[----:B--2---:R0:W-:Y:S02]  /*7ff0*/  UTMACMDFLUSH ;  /* 0x00000000000079b7 */ /* 0x0041e40000000000 */
.L_x_128:
[----:B------:R-:W-:Y:S05]  /*8000*/  BSYNC.RECONVERGENT B0 ;  /* 0x0000000000007941 */ /* 0x000fea0003800200 */
.L_x_127:
        /* <DEDUP_REMOVED lines=9> */
.L_x_130:
[----:B------:R-:W-:Y:S05]  /*80a0*/  BSYNC.RECONVERGENT B0 ;  /* 0x0000000000007941 */ /* 0x000fea0003800200 */
.L_x_129:
        /* <DEDUP_REMOVED lines=15> */
.L_x_134:
[----:B------:R-:W-:Y:S05]  /*81a0*/  BSYNC B0 ;  /* 0x0000000000007941 */ /* 0x000fea0003800000 */
.L_x_133:
        /* <DEDUP_REMOVED lines=18> */
.L_x_132:
[----:B------:R-:W-:Y:S05]  /*82d0*/  BSYNC B1 ;  /* 0x0000000000017941 */ /* 0x000fea0003800000 */
.L_x_131:
        /* <DEDUP_REMOVED lines=21> */
.L_x_136:
[----:B------:R-:W-:Y:S01]  /*8430*/  ISETP.NE.AND P0, PT, R102, RZ, PT ;  /* 0x000000ff6600720c */ /* 0x000fe20003f05270 */
[----:B------:R-:W-:Y:S05]  /*8440*/  WARPSYNC.ALL ;  /* 0x0000000000007948 */ /* 0x000fea0003800000 */
[----:B-1-3--:R-:W-:Y:S01]  /*8450*/  IMAD.SHL.U32 R78, R61, 0x100, RZ ;  /* 0x000001003d4e7824 */ /* 0x00afe200078e00ff */
[----:B------:R-:W-:Y:S01]  /*8460*/  R2UR UR4, R47 ;  /* 0x000000002f0472ca */ /* 0x000fe200000e0000 */
[----:B------:R-:W-:Y:S01]  /*8470*/  USHF.L.U32 UR8, UR40, 0xc, URZ ;  /* 0x0000000c28087899 */ /* 0x000fe200080006ff */
[C---:B------:R-:W-:Y:S01]  /*8480*/  SHF.L.U32 R50, R60.reuse, 0x10, RZ ;  /* 0x000000103c327819 */ /* 0x040fe200000006ff */
[----:B------:R-:W-:Y:S01]  /*8490*/  IMAD.U32 R73, R63, 0x10000, RZ ;  /* 0x000100003f497824 */ /* 0x000fe200078e00ff */
[----:B------:R-:W-:Y:S01]  /*84a0*/  PRMT R49, R60, 0x8880, RZ ;  /* 0x000088803c317816 */ /* 0x000fe200000000ff */
[----:B----4-:R-:W-:Y:S01]  /*84b0*/  IMAD.SHL.U32 R69, R56, 0x100, RZ ;  /* 0x0000010038457824 */ /* 0x010fe200078e00ff */
[----:B------:R-:W-:Y:S01]  /*84c0*/  SHF.L.U32 R51, R60, 0x8, RZ ;  /* 0x000000083c337819 */ /* 0x000fe200000006ff */
[----:B------:R-:W-:Y:S01]  /*84d0*/  UIADD3 UR54, UPT, UPT, UR40, 0x1, URZ ;  /* 0x0000000128367890 */ /* 0x000fe2000fffe0ff */
[----:B------:R-:W-:Y:S01]  /*84e0*/  SHF.R.S32.HI R50, RZ, 0x18, R50 ;  /* 0x00000018ff327819 */ /* 0x000fe20000011432 */
[----:B------:R-:W-:Y:S01]  /*84f0*/  BSSY.RECONVERGENT B0, `(.L_x_137) ;  /* 0x000009d000007945 */ /* 0x000fe20003800200 */
[----:B------:R-:W-:Y:S02]  /*8500*/  PRMT R80, R61, 0x8880, RZ ;  /* 0x000088803d507816 */ /* 0x000fe400000000ff */
[----:B------:R-:W-:Y:S01]  /*8510*/  SHF.R.S32.HI R51, RZ, 0x18, R51 ;  /* 0x00000018ff337819 */ /* 0x000fe20000011433 */
[----:B------:R-:W-:Y:S01]  /*8520*/  LDTM.16dp32bit_t0_t15.x32 R4, tmem[UR4+0x80] ;  /* 0x00008004000479ee */ /* 0x000fe20008a80000 */
[----:B------:R-:W1:Y:S01]  /*8530*/  LDTM.16dp32bit_t16_t31.x32 R4, tmem[UR4+0xa0] ;  /* 0x0000a004000479ee */ /* 0x000e620008aa0000 */
[----:B------:R-:W-:Y:S01]  /*8540*/  NOP ;  /* 0x0000000000007918 */ /* 0x000fe20000000000 */
[----:B------:R-:W-:Y:S02]  /*8550*/  R2UR UR5, R105 ;  /* 0x00000000690572ca */ /* 0x000fe400000e0000 */
[----:B------:R-:W-:Y:S02]  /*8560*/  LOP3.LUT R105, R93, UR8, RZ, 0xfc, !PT ;  /* 0x000000085d697c12 */ /* 0x000fe4000f8efcff */
[----:B------:R-:W-:Y:S02]  /*8570*/  SHF.R.S32.HI R52, RZ, 0x18, R60 ;  /* 0x00000018ff347819 */ /* 0x000fe4000001143c */
[----:B------:R-:W-:Y:S01]  /*8580*/  SHF.L.U32 R79, R61, 0x10, RZ ;  /* 0x000000103d4f7819 */ /* 0x000fe200000006ff */
[----:B------:R-:W-:Y:S01]  /*8590*/  VIADD R107, R105, UR49 ;  /* 0x00000031696b7c36 */ /* 0x000fe20008000000 */
[----:B------:R-:W-:Y:S02]  /*85a0*/  PRMT R77, R62, 0x8880, RZ ;  /* 0x000088803e4d7816 */ /* 0x000fe400000000ff */
[----:B------:R-:W-:Y:S02]  /*85b0*/  SHF.R.S32.HI R53, RZ, 0x18, R61 ;  /* 0x00000018ff357819 */ /* 0x000fe4000001143d */
[----:B------:R-:W-:Y:S01]  /*85c0*/  IADD3 R106, PT, PT, R106, R107, RZ ;  /* 0x0000006b6a6a7210 */ /* 0x000fe20007ffe0ff */
[----:B------:R-:W-:Y:S01]  /*85d0*/  UIADD3 UR5, UPT, UPT, UR5, 0x210, URZ ;  /* 0x0000021005057890 */ /* 0x000fe2000fffe0ff */
[----:B------:R-:W-:Y:S02]  /*85e0*/  SHF.L.U32 R76, R62, 0x10, RZ ;  /* 0x000000103e4c7819 */ /* 0x000fe400000006ff */
[----:B------:R-:W-:Y:S01]  /*85f0*/  PRMT R74, R63, 0x8880, RZ ;  /* 0x000088803f4a7816 */ /* 0x000fe200000000ff */
[----:B------:R-:W-:Y:S01]  /*8600*/  UPRMT UR5, UR37, 0x654, UR5 ;  /* 0x0000065425057896 */ /* 0x000fe20008000005 */
[----:B------:R-:W-:Y:S02]  /*8610*/  SHF.R.S32.HI R54, RZ, 0x18, R62 ;  /* 0x00000018ff367819 */ /* 0x000fe4000001143e */
[----:B------:R-:W-:Y:S01]  /*8620*/  PRMT R71, R56, 0x8880, RZ ;  /* 0x0000888038477816 */ /* 0x000fe200000000ff */
[C---:B-1----:R-:W-:Y:S01]  /*8630*/  IMAD R4, R46.reuse, R4, RZ ;  /* 0x000000042e047224 */ /* 0x042fe200078e02ff */
[----:B------:R-:W-:Y:S01]  /*8640*/  SHF.R.S32.HI R55, RZ, 0x18, R63 ;  /* 0x00000018ff377819 */ /* 0x000fe2000001143f */
[----:B------:R-:W-:Y:S01]  /*8650*/  IMAD R5, R46, R5, RZ ;  /* 0x000000052e057224 */ /* 0x000fe200078e02ff */
[----:B------:R-:W-:Y:S01]  /*8660*/  SHF.L.U32 R70, R56, 0x10, RZ ;  /* 0x0000001038467819 */ /* 0x000fe200000006ff */
[C---:B------:R-:W-:Y:S01]  /*8670*/  IMAD R6, R46.reuse, R6, RZ ;  /* 0x000000062e067224 */ /* 0x040fe200078e02ff */
[----:B------:R-:W-:Y:S01]  /*8680*/  SYNCS.ARRIVE.TRANS64.RED.A1T0 RZ, [UR5], RZ ;  /* 0x000000ffffff79a7 */ /* 0x000fe20008100405 */
[----:B------:R-:W-:Y:S01]  /*8690*/  IMAD R4, R49, R48, R4 ;  /* 0x0000003031047224 */ /* 0x000fe200078e0204 */
[----:B------:R-:W-:Y:S01]  /*86a0*/  MOV R49, R80 ;  /* 0x0000005000317202 */ /* 0x000fe20000000f00 */
[----:B------:R-:W-:Y:S01]  /*86b0*/  IMAD R7, R46, R7, RZ ;  /* 0x000000072e077224 */ /* 0x000fe200078e02ff */
[----:B------:R-:W-:Y:S01]  /*86c0*/  PRMT R68, R57, 0x8880, RZ ;  /* 0x0000888039447816 */ /* 0x000fe200000000ff */
[----:B------:R-:W-:Y:S01]  /*86d0*/  IMAD R5, R50, R48, R5 ;  /* 0x0000003032057224 */ /* 0x000fe200078e0205 */
[----:B------:R-:W-:Y:S01]  /*86e0*/  SHF.R.S32.HI R50, RZ, 0x18, R79 ;  /* 0x00000018ff327819 */ /* 0x000fe2000001144f */
[C---:B------:R-:W-:Y:S01]  /*86f0*/  IMAD R8, R46.reuse, R8, RZ ;  /* 0x000000082e087224 */ /* 0x040fe200078e02ff */
[----:B------:R-:W-:Y:S01]  /*8700*/  SHF.R.S32.HI R56, RZ, 0x18, R56 ;  /* 0x00000018ff387819 */ /* 0x000fe20000011438 */
[-C--:B------:R-:W-:Y:S01]  /*8710*/  IMAD R6, R51, R48.reuse, R6 ;  /* 0x0000003033067224 */ /* 0x080fe200078e0206 */
[----:B------:R-:W-:Y:S01]  /*8720*/  SHF.R.S32.HI R51, RZ, 0x18, R78 ;  /* 0x00000018ff337819 */ /* 0x000fe2000001144e */
[----:B------:R-:W-:Y:S01]  /*8730*/  IMAD R9, R46, R9, RZ ;  /* 0x000000092e097224 */ /* 0x000fe200078e02ff */
[----:B------:R-:W-:Y:S01]  /*8740*/  SHF.L.U32 R67, R57, 0x10, RZ ;  /* 0x0000001039437819 */ /* 0x000fe200000006ff */
[----:B------:R-:W-:Y:S01]  /*8750*/  IMAD R7, R52, R48, R7 ;  /* 0x0000003034077224 */ /* 0x000fe200078e0207 */
[----:B------:R-:W-:Y:S01]  /*8760*/  PRMT R65, R58, 0x8880, RZ ;  /* 0x000088803a417816 */ /* 0x000fe200000000ff */
[----:B------:R-:W-:Y:S01]  /*8770*/  IMAD R10, R46, R10, RZ ;  /* 0x0000000a2e0a7224 */ /* 0x000fe200078e02ff */
[----:B------:R-:W-:Y:S01]  /*8780*/  SHF.L.U32 R64, R58, 0x10, RZ ;  /* 0x000000103a407819 */ /* 0x000fe200000006ff */
[----:B------:R-:W-:Y:S01]  /*8790*/  IMAD R8, R49, R48, R8 ;  /* 0x0000003031087224 */ /* 0x000fe200078e0208 */
[----:B------:R-:W-:Y:S01]  /*87a0*/  I2IP.S8.S32.SAT R108, R7, R6, RZ ;  /* 0x00000006076c7239 */ /* 0x000fe200000014ff */
[----:B------:R-:W-:Y:S01]  /*87b0*/  IMAD R11, R46, R11, RZ ;  /* 0x0000000b2e0b7224 */ /* 0x000fe200078e02ff */
[----:B------:R-:W-:Y:S01]  /*87c0*/  MOV R49, R77 ;  /* 0x0000004d00317202 */ /* 0x000fe20000000f00 */
[----:B------:R-:W-:Y:S01]  /*87d0*/  IMAD R9, R50, R48, R9 ;  /* 0x0000003032097224 */ /* 0x000fe200078e0209 */
[----:B------:R-:W-:Y:S01]  /*87e0*/  I2IP.S8.S32.SAT R108, R5, R4, R108 ;  /* 0x00000004056c7239 */ /* 0x000fe2000000146c */
[----:B------:R-:W-:Y:S01]  /*87f0*/  IMAD R12, R46, R12, RZ ;  /* 0x0000000c2e0c7224 */ /* 0x000fe200078e02ff */
[----:B------:R-:W-:Y:S01]  /*8800*/  SHF.R.S32.HI R50, RZ, 0x18, R76 ;  /* 0x00000018ff327819 */ /* 0x000fe2000001144c */
[-C--:B------:R-:W-:Y:S01]  /*8810*/  IMAD R10, R51, R48.reuse, R10 ;  /* 0x00000030330a7224 */ /* 0x080fe200078e020a */
[----:B------:R-:W-:Y:S01]  /*8820*/  SHF.L.U32 R75, R62, 0x8, RZ ;  /* 0x000000083e4b7819 */ /* 0x000fe200000006ff */
[----:B------:R-:W-:Y:S01]  /*8830*/  IMAD R11, R53, R48, R11 ;  /* 0x00000030350b7224 */ /* 0x000fe200078e020b */
[----:B------:R-:W-:Y:S01]  /*8840*/  MOV R51, R74 ;  /* 0x0000004a00337202 */ /* 0x000fe20000000f00 */
[C---:B------:R-:W-:Y:S01]  /*8850*/  IMAD R13, R46.reuse, R13, RZ ;  /* 0x0000000d2e0d7224 */ /* 0x040fe200078e02ff */
[----:B------:R-:W-:Y:S01]  /*8860*/  PRMT R62, R59, 0x8880, RZ ;  /* 0x000088803b3e7816 */ /* 0x000fe200000000ff */
[----:B------:R-:W-:Y:S01]  /*8870*/  IMAD R12, R49, R48, R12 ;  /* 0x00000030310c7224 */ /* 0x000fe200078e020c */
[----:B------:R-:W-:Y:S01]  /*8880*/  SHF.R.S32.HI R49, RZ, 0x18, R75 ;  /* 0x00000018ff317819 */ /* 0x000fe2000001144b */
[C---:B------:R-:W-:Y:S01]  /*8890*/  IMAD R14, R46.reuse, R14, RZ ;  /* 0x0000000e2e0e7224 */ /* 0x040fe200078e02ff */
[----:B------:R-:W-:Y:S01]  /*88a0*/  I2IP.S8.S32.SAT R109, R11, R10, RZ ;  /* 0x0000000a0b6d7239 */ /* 0x000fe200000014ff */
[----:B------:R-:W-:Y:S01]  /*88b0*/  IMAD R15, R46, R15, RZ ;  /* 0x0000000f2e0f7224 */ /* 0x000fe200078e02ff */
[----:B------:R-:W-:Y:S01]  /*88c0*/  SHF.L.U32 R61, R59, 0x10, RZ ;  /* 0x000000103b3d7819 */ /* 0x000fe200000006ff */
[----:B------:R-:W-:Y:S01]  /*88d0*/  IMAD R13, R50, R48, R13 ;  /* 0x00000030320d7224 */ /* 0x000fe200078e020d */
[----:B------:R-:W-:Y:S01]  /*88e0*/  SHF.L.U32 R72, R63, 0x8, RZ ;  /* 0x000000083f487819 */ /* 0x000fe200000006ff */
[C---:B------:R-:W-:Y:S01]  /*88f0*/  IMAD R16, R46.reuse, R16, RZ ;  /* 0x000000102e107224 */ /* 0x040fe200078e02ff */
[----:B------:R-:W-:Y:S01]  /*8900*/  I2IP.S8.S32.SAT R109, R9, R8, R109 ;  /* 0x00000008096d7239 */ /* 0x000fe2000000146d */
[-C--:B------:R-:W-:Y:S01]  /*8910*/  IMAD R14, R49, R48.reuse, R14 ;  /* 0x00000030310e7224 */ /* 0x080fe200078e020e */
[----:B------:R-:W-:Y:S01]  /*8920*/  SHF.R.S32.HI R50, RZ, 0x18, R73 ;  /* 0x00000018ff327819 */ /* 0x000fe20000011449 */
[----:B------:R-:W-:Y:S01]  /*8930*/  IMAD R17, R46, R17, RZ ;  /* 0x000000112e117224 */ /* 0x000fe200078e02ff */
[----:B------:R-:W-:Y:S01]  /*8940*/  SHF.R.S32.HI R53, RZ, 0x18, R72 ;  /* 0x00000018ff357819 */ /* 0x000fe20000011448 */
[----:B------:R-:W-:Y:S01]  /*8950*/  IMAD R15, R54, R48, R15 ;  /* 0x00000030360f7224 */ /* 0x000fe200078e020f */
[----:B------:R-:W-:Y:S01]  /*8960*/  SHF.L.U32 R66, R57, 0x8, RZ ;  /* 0x0000000839427819 */ /* 0x000fe200000006ff */
[C---:B------:R-:W-:Y:S01]  /*8970*/  IMAD R18, R46.reuse, R18, RZ ;  /* 0x000000122e127224 */ /* 0x040fe200078e02ff */
[----:B------:R-:W-:Y:S01]  /*8980*/  SHF.R.S32.HI R57, RZ, 0x18, R57 ;  /* 0x00000018ff397819 */ /* 0x000fe20000011439 */
[----:B------:R-:W-:Y:S01]  /*8990*/  IMAD R16, R51, R48, R16 ;  /* 0x0000003033107224 */ /* 0x000fe200078e0210 */
[----:B------:R-:W-:Y:S01]  /*89a0*/  I2IP.S8.S32.SAT R110, R15, R14, RZ ;  /* 0x0000000e0f6e7239 */ /* 0x000fe200000014ff */
[----:B------:R-:W-:Y:S01]  /*89b0*/  IMAD R19, R46, R19, RZ ;  /* 0x000000132e137224 */ /* 0x000fe200078e02ff */
[----:B------:R-:W-:Y:S01]  /*89c0*/  SHF.R.S32.HI R51, RZ, 0x18, R69 ;  /* 0x00000018ff337819 */ /* 0x000fe20000011445 */
[----:B------:R-:W-:Y:S01]  /*89d0*/  IMAD R17, R50, R48, R17 ;  /* 0x0000003032117224 */ /* 0x000fe200078e0211 */
[----:B------:R-:W-:Y:S01]  /*89e0*/  I2IP.S8.S32.SAT R110, R13, R12, R110 ;  /* 0x0000000c0d6e7239 */ /* 0x000fe2000000146e */
[C---:B------:R-:W-:Y:S01]  /*89f0*/  IMAD R0, R46.reuse, R20, RZ ;  /* 0x000000142e007224 */ /* 0x040fe200078e02ff */
[----:B------:R-:W-:Y:S01]  /*8a00*/  SHF.R.S32.HI R50, RZ, 0x18, R70 ;  /* 0x00000018ff327819 */ /* 0x000fe20000011446 */
[-C--:B------:R-:W-:Y:S01]  /*8a10*/  IMAD R18, R53, R48.reuse, R18 ;  /* 0x0000003035127224 */ /* 0x080fe200078e0212 */
[----:B------:R-:W-:Y:S01]  /*8a20*/  SHF.L.U32 R60, R59, 0x8, RZ ;  /* 0x000000083b3c7819 */ /* 0x000fe200000006ff */
[----:B------:R-:W-:Y:S01]  /*8a30*/  IMAD.MOV.U32 R49, RZ, RZ, R71 ;  /* 0x000000ffff317224 */ /* 0x000fe200078e0047 */
[----:B------:R-:W-:Y:S01]  /*8a40*/  SHF.R.S32.HI R59, RZ, 0x18, R59 ;  /* 0x00000018ff3b7819 */ /* 0x000fe2000001143b */
[C---:B------:R-:W-:Y:S01]  /*8a50*/  IMAD R3, R46.reuse, R21, RZ ;  /* 0x000000152e037224 */ /* 0x040fe200078e02ff */
[----:B------:R-:W-:Y:S01]  /*8a60*/  SHF.R.S32.HI R53, RZ, 0x18, R60 ;  /* 0x00000018ff357819 */ /* 0x000fe2000001143c */
[----:B------:R-:W-:Y:S02]  /*8a70*/  IMAD R19, R55, R48, R19 ;  /* 0x0000003037137224 */ /* 0x000fe400078e0213 */
[C---:B------:R-:W-:Y:S02]  /*8a80*/  IMAD R22, R46.reuse, R22, RZ ;  /* 0x000000162e167224 */ /* 0x040fe400078e02ff */
[----:B------:R-:W-:Y:S01]  /*8a90*/  IMAD R0, R49, R48, R0 ;  /* 0x0000003031007224 */ /* 0x000fe200078e0200 */
[----:B------:R-:W-:Y:S01]  /*8aa0*/  I2IP.S8.S32.SAT R111, R19, R18, RZ ;  /* 0x00000012136f7239 */ /* 0x000fe200000014ff */
[----:B------:R-:W-:Y:S01]  /*8ab0*/  IMAD R23, R46, R23, RZ ;  /* 0x000000172e177224 */ /* 0x000fe200078e02ff */
[----:B------:R-:W-:Y:S01]  /*8ac0*/  MOV R49, R68 ;  /* 0x0000004400317202 */ /* 0x000fe20000000f00 */
[----:B------:R-:W-:Y:S01]  /*8ad0*/  IMAD R3, R50, R48, R3 ;  /* 0x0000003032037224 */ /* 0x000fe200078e0203 */
[----:B------:R-:W-:Y:S01]  /*8ae0*/  I2IP.S8.S32.SAT R111, R17, R16, R111 ;  /* 0x00000010116f7239 */ /* 0x000fe2000000146f */
[C---:B------:R-:W-:Y:S01]  /*8af0*/  IMAD R20, R46.reuse, R24, RZ ;  /* 0x000000182e147224 */ /* 0x040fe200078e02ff */
[----:B------:R-:W-:Y:S01]  /*8b00*/  SHF.R.S32.HI R50, RZ, 0x18, R67 ;  /* 0x00000018ff327819 */ /* 0x000fe20000011443 */
[-C--:B------:R-:W-:Y:S01]  /*8b10*/  IMAD R22, R51, R48.reuse, R22 ;  /* 0x0000003033167224 */ /* 0x080fe200078e0216 */
[----:B------:R-:W-:Y:S01]  /*8b20*/  SHF.R.S32.HI R51, RZ, 0x18, R66 ;  /* 0x00000018ff337819 */ /* 0x000fe20000011442 */
[----:B------:R-:W-:Y:S01]  /*8b30*/  IMAD R21, R46, R25, RZ ;  /* 0x000000192e157224 */ /* 0x000fe200078e02ff */
[----:B------:R1:W-:Y:S01]  /*8b40*/  STS.128 [R105+UR49+0x3400], R108 ;  /* 0x0034006c69007988 */ /* 0x0003e20008000c31 */
        /* <DEDUP_REMOVED lines=8> */
[----:B------:R-:W-:Y:S01]  /*8bd0*/  IMAD.SHL.U32 R63, R58, 0x100, RZ ;  /* 0x000001003a3f7824 */ /* 0x000fe200078e00ff */
[----:B------:R-:W-:Y:S01]  /*8be0*/  SHF.R.S32.HI R50, RZ, 0x18, R64 ;  /* 0x00000018ff327819 */ /* 0x000fe20000011440 */
[C---:B------:R-:W-:Y:S01]  /*8bf0*/  IMAD R24, R46.reuse, R28, RZ ;  /* 0x0000001c2e187224 */ /* 0x040fe200078e02ff */
[----:B------:R-:W-:Y:S01]  /*8c00*/  SHF.R.S32.HI R58, RZ, 0x18, R58 ;  /* 0x00000018ff3a7819 */ /* 0x000fe2000001143a */
[----:B------:R-:W-:Y:S01]  /*8c10*/  IMAD R26, R51, R48, R26 ;  /* 0x00000030331a7224 */ /* 0x000fe200078e021a */
[----:B------:R-:W-:Y:S01]  /*8c20*/  MOV R51, R62 ;  /* 0x0000003e00337202 */ /* 0x000fe20000000f00 */
[-C--:B------:R-:W-:Y:S02]  /*8c30*/  IMAD R27, R57, R48.reuse, R27 ;  /* 0x00000030391b7224 */ /* 0x080fe400078e021b */
[C---:B------:R-:W-:Y:S02]  /*8c40*/  IMAD R25, R46.reuse, R29, RZ ;  /* 0x0000001d2e197224 */ /* 0x040fe400078e02ff */
[----:B------:R-:W-:Y:S01]  /*8c50*/  IMAD R24, R49, R48, R24 ;  /* 0x0000003031187224 */ /* 0x000fe200078e0218 */
[----:B------:R-:W-:Y:S01]  /*8c60*/  SHF.R.S32.HI R49, RZ, 0x18, R63 ;  /* 0x00000018ff317819 */ /* 0x000fe2000001143f */
[C---:B------:R-:W-:Y:S01]  /*8c70*/  IMAD R30, R46.reuse, R30, RZ ;  /* 0x0000001e2e1e7224 */ /* 0x040fe200078e02ff */
[----:B------:R-:W-:Y:S01]  /*8c80*/  I2IP.S8.S32.SAT R113, R27, R26, RZ ;  /* 0x0000001a1b717239 */ /* 0x000fe200000014ff */
[----:B------:R-:W-:Y:S02]  /*8c90*/  IMAD R31, R46, R31, RZ ;  /* 0x0000001f2e1f7224 */ /* 0x000fe400078e02ff */
[----:B------:R-:W-:Y:S01]  /*8ca0*/  IMAD R25, R50, R48, R25 ;  /* 0x0000003032197224 */ /* 0x000fe200078e0219 */
[----:B------:R-:W-:Y:S01]  /*8cb0*/  SHF.R.S32.HI R50, RZ, 0x18, R61 ;  /* 0x00000018ff327819 */ /* 0x000fe2000001143d */
[C---:B------:R-:W-:Y:S01]  /*8cc0*/  IMAD R28, R46.reuse, R32, RZ ;  /* 0x000000202e1c7224 */ /* 0x040fe200078e02ff */
[----:B------:R-:W-:Y:S01]  /*8cd0*/  I2IP.S8.S32.SAT R113, R21, R20, R113 ;  /* 0x0000001415717239 */ /* 0x000fe20000001471 */
[-C--:B------:R-:W-:Y:S02]  /*8ce0*/  IMAD R30, R49, R48.reuse, R30 ;  /* 0x00000030311e7224 */ /* 0x080fe400078e021e */
[----:B------:R-:W-:Y:S02]  /*8cf0*/  IMAD R29, R46, R33, RZ ;  /* 0x000000212e1d7224 */ /* 0x000fe400078e02ff */
[-C--:B------:R-:W-:Y:S02]  /*8d00*/  IMAD R31, R58, R48.reuse, R31 ;  /* 0x000000303a1f7224 */ /* 0x080fe400078e021f */
[----:B------:R-:W-:Y:S02]  /*8d10*/  IMAD R28, R51, R48, R28 ;  /* 0x00000030331c7224 */ /* 0x000fe400078e021c */
[----:B------:R-:W-:Y:S01]  /*8d20*/  IMAD R34, R46, R34, RZ ;  /* 0x000000222e227224 */ /* 0x000fe200078e02ff */
[----:B------:R-:W-:Y:S01]  /*8d30*/  I2IP.S8.S32.SAT R107, R31, R30, RZ ;  /* 0x0000001e1f6b7239 */ /* 0x000fe200000014ff */
[----:B------:R-:W-:Y:S02]  /*8d40*/  IMAD R29, R50, R48, R29 ;  /* 0x00000030321d7224 */ /* 0x000fe400078e021d */
[----:B------:R-:W-:Y:S01]  /*8d50*/  IMAD R35, R46, R35, RZ ;  /* 0x000000232e237224 */ /* 0x000fe200078e02ff */
[----:B------:R-:W-:Y:S01]  /*8d60*/  I2IP.S8.S32.SAT R114, R25, R24, R107 ;  /* 0x0000001819727239 */ /* 0x000fe2000000146b */
        /* <DEDUP_REMOVED lines=21> */
.L_x_138:
[----:B------:R-:W-:Y:S05]  /*8ec0*/  BSYNC.RECONVERGENT B0 ;  /* 0x0000000000007941 */ /* 0x000fea0003800200 */
.L_x_137:
[----:B------:R-:W-:Y:S01]  /*8ed0*/  IADD3 R0, PT, PT, R44, 0x1, RZ ;  /* 0x000000012c007810 */ /* 0x000fe20007ffe0ff */
[----:B------:R-:W-:Y:S04]  /*8ee0*/  BSSY.RECONVERGENT B0, `(.L_x_139) ;  /* 0x0000003000007945 */ /* 0x000fe80003800200 */
[----:B------:R-:W-:Y:S05]  /*8ef0*/  @P0 BRA `(.L_x_140) ;  /* 0x0000000000040947 */ /* 0x000fea0003800000 */
[----:B------:R-:W-:Y:S04]  /*8f00*/  DEPBAR.LE SB0, 0x1 ;  /* 0x000080400000791a */ /* 0x000fe80000000000 */
.L_x_140:
[----:B------:R-:W-:Y:S05]  /*8f10*/  BSYNC.RECONVERGENT B0 ;  /* 0x0000000000007941 */ /* 0x000fea0003800200 */
.L_x_139:
[----:B------:R-:W-:Y:S01]  /*8f20*/  BAR.SYNC.DEFER_BLOCKING 0x1, 0x80 ;  /* 0x0042000000007b1d */ /* 0x000fe20000010000 */
[----:B------:R-:W-:Y:S01]  /*8f30*/  ISETP.NE.AND P2, PT, R103, RZ, PT ;  /* 0x000000ff6700720c */ /* 0x000fe20003f45270 */
[----:B------:R-:W-:Y:S01]  /*8f40*/  UISETP.NE.AND UP0, UPT, UR54, 0x2, UPT ;  /* 0x000000023600788c */ /* 0x000fe2000bf05270 */
[----:B------:R-:W-:Y:S01]  /*8f50*/  ISETP.NE.AND P0, PT, R104, 0x2, PT ;  /* 0x000000026800780c */ /* 0x000fe20003f05270 */
[----:B------:R-:W-:Y:S01]  /*8f60*/  IMAD.IADD R20, R43, 0x1, R81 ;  /* 0x000000012b147824 */ /* 0x000fe200078e0251 */
[----:B------:R-:W-:Y:S01]  /*8f70*/  ISETP.NE.AND P1, PT, R0, 0x4, PT ;  /* 0x000000040000780c */ /* 0x000fe20003f25270 */
[----:B------:R-:W-:Y:S01]  /*8f80*/  USEL UR54, UR54, URZ, UP0 ;  /* 0x000000ff36367287 */ /* 0x000fe20008000000 */
[----:B------:R-:W-:Y:S01]  /*8f90*/  SEL R4, RZ, 0x1, P0 ;  /* 0x00000001ff047807 */ /* 0x000fe20000000000 */
[----:B------:R-:W-:Y:S01]  /*8fa0*/  IMAD.IADD R21, R45, 0x1, R88 ;  /* 0x000000012d157824 */ /* 0x000fe200078e0258 */
[----:B------:R-:W-:Y:S02]  /*8fb0*/  SEL R3, RZ, 0x1, P1 ;  /* 0x00000001ff037807 */ /* 0x000fe40000800000 */
[----:B------:R-:W-:Y:S02]  /*8fc0*/  LOP3.LUT R99, R99, R4, RZ, 0x3c, !PT ;  /* 0x0000000463637212 */ /* 0x000fe400078e3cff */
[----:B------:R-:W-:Y:S02]  /*8fd0*/  LOP3.LUT R100, R100, R3, RZ, 0x3c, !PT ;  /* 0x0000000364647212 */ /* 0x000fe400078e3cff */
[----:B------:R-:W-:Y:S02]  /*8fe0*/  @P2 R2UR UR36, R96 ;  /* 0x00000000602422ca */ /* 0x000fe400000e0000 */
[----:B------:R-:W-:Y:S02]  /*8ff0*/  SEL R104, R104, RZ, P0 ;  /* 0x000000ff68687207 */ /* 0x000fe40000000000 */
[----:B------:R-:W-:Y:S01]  /*9000*/  SEL R44, R0, RZ, P1 ;  /* 0x000000ff002c7207 */ /* 0x000fe20000800000 */
[----:B------:R-:W-:Y:S10]  /*9010*/  @P2 BRA `(.L_x_141) ;  /* 0xffffffc800182947 */ /* 0x000ff4000383ffff */
[----:B------:R-:W-:Y:S05]  /*9020*/  EXIT ;  /* 0x000000000000794d */ /* 0x000fea0003800000 */
.L_x_20:
[----:B--2---:R2:W1:Y:S02]  /*9030*/  SYNCS.PHASECHK.TRANS64.TRYWAIT P0, [R3+URZ+0x240], R2 ;  /* 0x00024002030075a7 */ /* 0x00446400080011ff */
[----:B-1----:R-:W-:Y:S05]  /*9040*/  @!P0 NANOSLEEP.SYNCS 0x989680 ;  /* 0x009896800000895d */ /* 0x002fea0003900000 */
[----:B------:R-:W1:Y:S02]  /*9050*/  @!P0 SYNCS.PHASECHK.TRANS64 P0, [R3+URZ+0x240], R2 ;  /* 0x00024002030085a7 */ /* 0x000e6400080010ff */
[----:B-1----:R-:W-:Y:S05]  /*9060*/  @!P0 BRA `(.L_x_20) ;  /* 0xfffffffc00f08947 */ /* 0x002fea000383ffff */
[----:B------:R-:W-:Y:S05]  /*9070*/  BRA `(.L_x_142) ;  /* 0xffffff8800047947 */ /* 0x000fea000383ffff */
.L_x_23:
[----:B-1----:R-:W-:Y:S07]  /*9080*/  MOV R2, UR33 ;  /* 0x0000002100027c02 */ /* 0x002fee0008000f00 */
.L_x_143:
[----:B-1----:R1:W2:Y:S02]  /*9090*/  SYNCS.PHASECHK.TRANS64.TRYWAIT P0, [R2+URZ+0xc8], R5 ;  /* 0x0000c805020075a7 */ /* 0x0022a400080011ff */
[----:B--2---:R-:W-:Y:S05]  /*90a0*/  @!P0 NANOSLEEP.SYNCS 0x989680 ;  /* 0x009896800000895d */ /* 0x004fea0003900000 */
[----:B------:R-:W2:Y:S02]  /*90b0*/  @!P0 SYNCS.PHASECHK.TRANS64 P0, [R2+URZ+0xc8], R5 ;  /* 0x0000c805020085a7 */ /* 0x000ea400080010ff */
[----:B--2---:R-:W-:Y:S05]  /*90c0*/  @!P0 BRA `(.L_x_143) ;  /* 0xfffffffc00f08947 */ /* 0x004fea000383ffff */
[----:B------:R-:W-:Y:S05]  /*90d0*/  BRA `(.L_x_22) ;  /* 0xffffff8800547947 */ /* 0x000fea000383ffff */
.L_x_29:
[----:B-1----:R-:W-:Y:S07]  /*90e0*/  MOV R2, UR17 ;  /* 0x0000001100027c02 */ /* 0x002fee0008000f00 */
.L_x_144:
[----:B-1----:R1:W2:Y:S02]  /*90f0*/  SYNCS.PHASECHK.TRANS64.TRYWAIT P0, [R2+URZ+0xc8], R5 ;  /* 0x0000c805020075a7 */ /* 0x0022a400080011ff */
[----:B--2---:R-:W-:Y:S05]  /*9100*/  @!P0 NANOSLEEP.SYNCS 0x989680 ;  /* 0x009896800000895d */ /* 0x004fea0003900000 */
[----:B------:R-:W2:Y:S02]  /*9110*/  @!P0 SYNCS.PHASECHK.TRANS64 P0, [R2+URZ+0xc8], R5 ;  /* 0x0000c805020085a7 */ /* 0x000ea400080010ff */
[----:B--2---:R-:W-:Y:S05]  /*9120*/  @!P0 BRA `(.L_x_144) ;  /* 0xfffffffc00f08947 */ /* 0x004fea000383ffff */
[----:B------:R-:W-:Y:S05]  /*9130*/  BRA `(.L_x_28) ;  /* 0xffffff8800fc7947 */ /* 0x000fea000383ffff */
.L_x_33:
[----:B-1----:R1:W2:Y:S02]  /*9140*/  SYNCS.PHASECHK.TRANS64.TRYWAIT P0, [R2+URZ+0x1d0], R3 ;  /* 0x0001d003020075a7 */ /* 0x0022a400080011ff */
[----:B--2---:R-:W-:Y:S05]  /*9150*/  @!P0 NANOSLEEP.SYNCS 0x989680 ;  /* 0x009896800000895d */ /* 0x004fea0003900000 */
[----:B------:R-:W2:Y:S02]  /*9160*/  @!P0 SYNCS.PHASECHK.TRANS64 P0, [R2+URZ+0x1d0], R3 ;  /* 0x0001d003020085a7 */ /* 0x000ea400080010ff */
[----:B--2---:R-:W-:Y:S05]  /*9170*/  @!P0 BRA `(.L_x_33) ;  /* 0xfffffffc00f08947 */ /* 0x004fea000383ffff */
[----:B------:R-:W-:Y:S05]  /*9180*/  BRA `(.L_x_145) ;  /* 0xffffff8c008c7947 */ /* 0x000fea000383ffff */
.L_x_37:
[----:B----4-:R-:W-:-:S07]  /*9190*/  MOV R0, UR5 ;  /* 0x0000000500007c02 */ /* 0x010fce0008000f00 */
.L_x_146:
[----:B-1----:R1:W2:Y:S02]  /*91a0*/  SYNCS.PHASECHK.TRANS64.TRYWAIT P0, [R0+URZ], R3 ;  /* 0x00000003000075a7 */ /* 0x0022a400080011ff */
[----:B--2---:R-:W-:Y:S05]  /*91b0*/  @!P0 NANOSLEEP.SYNCS 0x989680 ;  /* 0x009896800000895d */ /* 0x004fea0003900000 */
[----:B------:R-:W2:Y:S02]  /*91c0*/  @!P0 SYNCS.PHASECHK.TRANS64 P0, [R0+URZ], R3 ;  /* 0x00000003000085a7 */ /* 0x000ea400080010ff */
[----:B--2---:R-:W-:Y:S05]  /*91d0*/  @!P0 BRA `(.L_x_146) ;  /* 0xfffffffc00f08947 */ /* 0x004fea000383ffff */
[----:B------:R-:W-:Y:S05]  /*91e0*/  BRA `(.L_x_147) ;  /* 0xffffff9000fc7947 */ /* 0x000fea000383ffff */
.L_x_38:
[----:B----4-:R-:W-:-:S07]  /*91f0*/  MOV R0, UR5 ;  /* 0x0000000500007c02 */ /* 0x010fce0008000f00 */
.L_x_148:
[----:B-1----:R1:W2:Y:S02]  /*9200*/  SYNCS.PHASECHK.TRANS64.TRYWAIT P0, [R0+URZ], R3 ;  /* 0x00000003000075a7 */ /* 0x0022a400080011ff */
[----:B--2---:R-:W-:Y:S05]  /*9210*/  @!P0 NANOSLEEP.SYNCS 0x989680 ;  /* 0x009896800000895d */ /* 0x004fea0003900000 */
[----:B------:R-:W2:Y:S02]  /*9220*/  @!P0 SYNCS.PHASECHK.TRANS64 P0, [R0+URZ], R3 ;  /* 0x00000003000085a7 */ /* 0x000ea400080010ff */
[----:B--2---:R-:W-:Y:S05]  /*9230*/  @!P0 BRA `(.L_x_148) ;  /* 0xfffffffc00f08947 */ /* 0x004fea000383ffff */
[----:B------:R-:W-:Y:S05]  /*9240*/  BRA `(.L_x_149) ;  /* 0xffffff9400087947 */ /* 0x000fea000383ffff */
.L_x_39:
[----:B----4-:R-:W-:-:S07]  /*9250*/  MOV R0, UR5 ;  /* 0x0000000500007c02 */ /* 0x010fce0008000f00 */
.L_x_150:
[----:B-1----:R1:W2:Y:S02]  /*9260*/  SYNCS.PHASECHK.TRANS64.TRYWAIT P0, [R0+URZ], R3 ;  /* 0x00000003000075a7 */ /* 0x0022a400080011ff */
[----:B--2---:R-:W-:Y:S05]  /*9270*/  @!P0 NANOSLEEP.SYNCS 0x989680 ;  /* 0x009896800000895d */ /* 0x004fea0003900000 */
[----:B------:R-:W2:Y:S02]  /*9280*/  @!P0 SYNCS.PHASECHK.TRANS64 P0, [R0+URZ], R3 ;  /* 0x00000003000085a7 */ /* 0x000ea400080010ff */
[----:B--2---:R-:W-:Y:S05]  /*9290*/  @!P0 BRA `(.L_x_150) ;  /* 0xfffffffc00f08947 */ /* 0x004fea000383ffff */
[----:B------:R-:W-:Y:S05]  /*92a0*/  BRA `(.L_x_151) ;  /* 0xffffff9400147947 */ /* 0x000fea000383ffff */
.L_x_40:
[----:B----4-:R-:W-:-:S07]  /*92b0*/  MOV R0, UR5 ;  /* 0x0000000500007c02 */ /* 0x010fce0008000f00 */
.L_x_152:
[----:B-1----:R1:W2:Y:S02]  /*92c0*/  SYNCS.PHASECHK.TRANS64.TRYWAIT P0, [R0+URZ], R3 ;  /* 0x00000003000075a7 */ /* 0x0022a400080011ff */
[----:B--2---:R-:W-:Y:S05]  /*92d0*/  @!P0 NANOSLEEP.SYNCS 0x989680 ;  /* 0x009896800000895d */ /* 0x004fea0003900000 */
[----:B------:R-:W2:Y:S02]  /*92e0*/  @!P0 SYNCS.PHASECHK.TRANS64 P0, [R0+URZ], R3 ;  /* 0x00000003000085a7 */ /* 0x000ea400080010ff */
[----:B--2---:R-:W-:Y:S05]  /*92f0*/  @!P0 BRA `(.L_x_152) ;  /* 0xfffffffc00f08947 */ /* 0x004fea000383ffff */
[----:B------:R-:W-:Y:S05]  /*9300*/  BRA `(.L_x_153) ;  /* 0xffffff9400207947 */ /* 0x000fea000383ffff */
.L_x_41:
[----:B----4-:R-:W-:-:S07]  /*9310*/  MOV R0, UR5 ;  /* 0x0000000500007c02 */ /* 0x010fce0008000f00 */
.L_x_154:
[----:B-1----:R1:W2:Y:S02]  /*9320*/  SYNCS.PHASECHK.TRANS64.TRYWAIT P0, [R0+URZ], R3 ;  /* 0x00000003000075a7 */ /* 0x0022a400080011ff */
[----:B--2---:R-:W-:Y:S05]  /*9330*/  @!P0 NANOSLEEP.SYNCS 0x989680 ;  /* 0x009896800000895d */ /* 0x004fea0003900000 */
[----:B------:R-:W2:Y:S02]  /*9340*/  @!P0 SYNCS.PHASECHK.TRANS64 P0, [R0+URZ], R3 ;  /* 0x00000003000085a7 */ /* 0x000ea400080010ff */
[----:B--2---:R-:W-:Y:S05]  /*9350*/  @!P0 BRA `(.L_x_154) ;  /* 0xfffffffc00f08947 */ /* 0x004fea000383ffff */
[----:B------:R-:W-:Y:S05]  /*9360*/  BRA `(.L_x_155) ;  /* 0xffffff94002c7947 */ /* 0x000fea000383ffff */
.L_x_42:
[----:B----4-:R-:W-:-:S07]  /*9370*/  MOV R0, UR5 ;  /* 0x0000000500007c02 */ /* 0x010fce0008000f00 */
.L_x_156:
[----:B-1----:R1:W2:Y:S02]  /*9380*/  SYNCS.PHASECHK.TRANS64.TRYWAIT P0, [R0+URZ], R3 ;  /* 0x00000003000075a7 */ /* 0x0022a400080011ff */
[----:B--2---:R-:W-:Y:S05]  /*9390*/  @!P0 NANOSLEEP.SYNCS 0x989680 ;  /* 0x009896800000895d */ /* 0x004fea0003900000 */
[----:B------:R-:W2:Y:S02]  /*93a0*/  @!P0 SYNCS.PHASECHK.TRANS64 P0, [R0+URZ], R3 ;  /* 0x00000003000085a7 */ /* 0x000ea400080010ff */
[----:B--2---:R-:W-:Y:S05]  /*93b0*/  @!P0 BRA `(.L_x_156) ;  /* 0xfffffffc00f08947 */ /* 0x004fea000383ffff */
[----:B------:R-:W-:Y:S05]  /*93c0*/  BRA `(.L_x_157) ;  /* 0xffffff9400387947 */ /* 0x000fea000383ffff */
.L_x_43:
[----:B----4-:R-:W-:-:S07]  /*93d0*/  MOV R0, UR5 ;  /* 0x0000000500007c02 */ /* 0x010fce0008000f00 */
.L_x_158:
[----:B-1----:R1:W2:Y:S02]  /*93e0*/  SYNCS.PHASECHK.TRANS64.TRYWAIT P0, [R0+URZ], R3 ;  /* 0x00000003000075a7 */ /* 0x0022a400080011ff */
[----:B--2---:R-:W-:Y:S05]  /*93f0*/  @!P0 NANOSLEEP.SYNCS 0x989680 ;  /* 0x009896800000895d */ /* 0x004fea0003900000 */
[----:B------:R-:W2:Y:S02]  /*9400*/  @!P0 SYNCS.PHASECHK.TRANS64 P0, [R0+URZ], R3 ;  /* 0x00000003000085a7 */ /* 0x000ea400080010ff */
[----:B--2---:R-:W-:Y:S05]  /*9410*/  @!P0 BRA `(.L_x_158) ;  /* 0xfffffffc00f08947 */ /* 0x004fea000383ffff */
[----:B------:R-:W-:Y:S05]  /*9420*/  BRA `(.L_x_159) ;  /* 0xffffff9400447947 */ /* 0x000fea000383ffff */
.L_x_44:
[----:B----4-:R-:W-:-:S07]  /*9430*/  MOV R0, UR5 ;  /* 0x0000000500007c02 */ /* 0x010fce0008000f00 */
.L_x_160:
[----:B-1----:R1:W2:Y:S02]  /*9440*/  SYNCS.PHASECHK.TRANS64.TRYWAIT P0, [R0+URZ], R3 ;  /* 0x00000003000075a7 */ /* 0x0022a400080011ff */
[----:B--2---:R-:W-:Y:S05]  /*9450*/  @!P0 NANOSLEEP.SYNCS 0x989680 ;  /* 0x009896800000895d */ /* 0x004fea0003900000 */
[----:B------:R-:W2:Y:S02]  /*9460*/  @!P0 SYNCS.PHASECHK.TRANS64 P0, [R0+URZ], R3 ;  /* 0x00000003000085a7 */ /* 0x000ea400080010ff */
[----:B--2---:R-:W-:Y:S05]  /*9470*/  @!P0 BRA `(.L_x_160) ;  /* 0xfffffffc00f08947 */ /* 0x004fea000383ffff */
[----:B------:R-:W-:Y:S05]  /*9480*/  BRA `(.L_x_161) ;  /* 0xffffff9400507947 */ /* 0x000fea000383ffff */
.L_x_45:
[----:B----4-:R-:W-:-:S07]  /*9490*/  MOV R0, UR5 ;  /* 0x0000000500007c02 */ /* 0x010fce0008000f00 */
.L_x_162:
[----:B-1----:R1:W2:Y:S02]  /*94a0*/  SYNCS.PHASECHK.TRANS64.TRYWAIT P0, [R0+URZ], R3 ;  /* 0x00000003000075a7 */ /* 0x0022a400080011ff */
[----:B--2---:R-:W-:Y:S05]  /*94b0*/  @!P0 NANOSLEEP.SYNCS 0x989680 ;  /* 0x009896800000895d */ /* 0x004fea0003900000 */
[----:B------:R-:W2:Y:S02]  /*94c0*/  @!P0 SYNCS.PHASECHK.TRANS64 P0, [R0+URZ], R3 ;  /* 0x00000003000085a7 */ /* 0x000ea400080010ff */
[----:B--2---:R-:W-:Y:S05]  /*94d0*/  @!P0 BRA `(.L_x_162) ;  /* 0xfffffffc00f08947 */ /* 0x004fea000383ffff */
[----:B------:R-:W-:Y:S05]  /*94e0*/  BRA `(.L_x_163) ;  /* 0xffffff94005c7947 */ /* 0x000fea000383ffff */
.L_x_46:
[----:B----4-:R-:W-:-:S07]  /*94f0*/  MOV R0, UR5 ;  /* 0x0000000500007c02 */ /* 0x010fce0008000f00 */
.L_x_164:
[----:B-1----:R1:W2:Y:S02]  /*9500*/  SYNCS.PHASECHK.TRANS64.TRYWAIT P0, [R0+URZ], R3 ;  /* 0x00000003000075a7 */ /* 0x0022a400080011ff */
[----:B--2---:R-:W-:Y:S05]  /*9510*/  @!P0 NANOSLEEP.SYNCS 0x989680 ;  /* 0x009896800000895d */ /* 0x004fea0003900000 */
[----:B------:R-:W2:Y:S02]  /*9520*/  @!P0 SYNCS.PHASECHK.TRANS64 P0, [R0+URZ], R3 ;  /* 0x00000003000085a7 */ /* 0x000ea400080010ff */
[----:B--2---:R-:W-:Y:S05]  /*9530*/  @!P0 BRA `(.L_x_164) ;  /* 0xfffffffc00f08947 */ /* 0x004fea000383ffff */
[----:B------:R-:W-:Y:S05]  /*9540*/  BRA `(.L_x_165) ;  /* 0xffffff9400687947 */ /* 0x000fea000383ffff */
.L_x_47:
[----:B----4-:R-:W-:-:S07]  /*9550*/  MOV R0, UR5 ;  /* 0x0000000500007c02 */ /* 0x010fce0008000f00 */
.L_x_166:
[----:B-1----:R1:W2:Y:S02]  /*9560*/  SYNCS.PHASECHK.TRANS64.TRYWAIT P0, [R0+URZ], R3 ;  /* 0x00000003000075a7 */ /* 0x0022a400080011ff */
[----:B--2---:R-:W-:Y:S05]  /*9570*/  @!P0 NANOSLEEP.SYNCS 0x989680 ;  /* 0x009896800000895d */ /* 0x004fea0003900000 */
[----:B------:R-:W2:Y:S02]  /*9580*/  @!P0 SYNCS.PHASECHK.TRANS64 P0, [R0+URZ], R3 ;  /* 0x00000003000085a7 */ /* 0x000ea400080010ff */
[----:B--2---:R-:W-:Y:S05]  /*9590*/  @!P0 BRA `(.L_x_166) ;  /* 0xfffffffc00f08947 */ /* 0x004fea000383ffff */
[----:B------:R-:W-:Y:S05]  /*95a0*/  BRA `(.L_x_167) ;  /* 0xffffff9400747947 */ /* 0x000fea000383ffff */
.L_x_48:
[----:B----4-:R-:W-:-:S07]  /*95b0*/  MOV R0, UR5 ;  /* 0x0000000500007c02 */ /* 0x010fce0008000f00 */
.L_x_168:
[----:B-1----:R1:W2:Y:S02]  /*95c0*/  SYNCS.PHASECHK.TRANS64.TRYWAIT P0, [R0+URZ], R3 ;  /* 0x00000003000075a7 */ /* 0x0022a400080011ff */
[----:B--2---:R-:W-:Y:S05]  /*95d0*/  @!P0 NANOSLEEP.SYNCS 0x989680 ;  /* 0x009896800000895d */ /* 0x004fea0003900000 */
[----:B------:R-:W2:Y:S02]  /*95e0*/  @!P0 SYNCS.PHASECHK.TRANS64 P0, [R0+URZ], R3 ;  /* 0x00000003000085a7 */ /* 0x000ea400080010ff */
[----:B--2---:R-:W-:Y:S05]  /*95f0*/  @!P0 BRA `(.L_x_168) ;  /* 0xfffffffc00f08947 */ /* 0x004fea000383ffff */
[----:B------:R-:W-:Y:S05]  /*9600*/  BRA `(.L_x_169) ;  /* 0xffffff9400807947 */ /* 0x000fea000383ffff */
.L_x_49:
[----:B----4-:R-:W-:-:S07]  /*9610*/  MOV R0, UR5 ;  /* 0x0000000500007c02 */ /* 0x010fce0008000f00 */
.L_x_170:
[----:B-1----:R1:W2:Y:S02]  /*9620*/  SYNCS.PHASECHK.TRANS64.TRYWAIT P0, [R0+URZ], R3 ;  /* 0x00000003000075a7 */ /* 0x0022a400080011ff */
[----:B--2---:R-:W-:Y:S05]  /*9630*/  @!P0 NANOSLEEP.SYNCS 0x989680 ;  /* 0x009896800000895d */ /* 0x004fea0003900000 */
[----:B------:R-:W2:Y:S02]  /*9640*/  @!P0 SYNCS.PHASECHK.TRANS64 P0, [R0+URZ], R3 ;  /* 0x00000003000085a7 */ /* 0x000ea400080010ff */
[----:B--2---:R-:W-:Y:S05]  /*9650*/  @!P0 BRA `(.L_x_170) ;  /* 0xfffffffc00f08947 */ /* 0x004fea000383ffff */
[----:B------:R-:W-:Y:S05]  /*9660*/  BRA `(.L_x_171) ;  /* 0xffffff94008c7947 */ /* 0x000fea000383ffff */
.L_x_50:
[----:B----4-:R-:W-:-:S07]  /*9670*/  MOV R0, UR5 ;  /* 0x0000000500007c02 */ /* 0x010fce0008000f00 */
.L_x_172:
[----:B-1----:R1:W2:Y:S02]  /*9680*/  SYNCS.PHASECHK.TRANS64.TRYWAIT P0, [R0+URZ], R3 ;  /* 0x00000003000075a7 */ /* 0x0022a400080011ff */
[----:B--2---:R-:W-:Y:S05]  /*9690*/  @!P0 NANOSLEEP.SYNCS 0x989680 ;  /* 0x009896800000895d */ /* 0x004fea0003900000 */
[----:B------:R-:W2:Y:S02]  /*96a0*/  @!P0 SYNCS.PHASECHK.TRANS64 P0, [R0+URZ], R3 ;  /* 0x00000003000085a7 */ /* 0x000ea400080010ff */
[----:B--2---:R-:W-:Y:S05]  /*96b0*/  @!P0 BRA `(.L_x_172) ;  /* 0xfffffffc00f08947 */ /* 0x004fea000383ffff */
[----:B------:R-:W-:Y:S05]  /*96c0*/  BRA `(.L_x_173) ;  /* 0xffffff9400987947 */ /* 0x000fea000383ffff */
.L_x_51:
[----:B----4-:R-:W-:-:S07]  /*96d0*/  MOV R0, UR5 ;  /* 0x0000000500007c02 */ /* 0x010fce0008000f00 */
.L_x_174:
[----:B-1----:R1:W2:Y:S02]  /*96e0*/  SYNCS.PHASECHK.TRANS64.TRYWAIT P0, [R0+URZ], R3 ;  /* 0x00000003000075a7 */ /* 0x0022a400080011ff */
[----:B--2---:R-:W-:Y:S05]  /*96f0*/  @!P0 NANOSLEEP.SYNCS 0x989680 ;  /* 0x009896800000895d */ /* 0x004fea0003900000 */
[----:B------:R-:W2:Y:S02]  /*9700*/  @!P0 SYNCS.PHASECHK.TRANS64 P0, [R0+URZ], R3 ;  /* 0x00000003000085a7 */ /* 0x000ea400080010ff */
[----:B--2---:R-:W-:Y:S05]  /*9710*/  @!P0 BRA `(.L_x_174) ;  /* 0xfffffffc00f08947 */ /* 0x004fea000383ffff */
[----:B------:R-:W-:Y:S05]  /*9720*/  BRA `(.L_x_175) ;  /* 0xffffff9400a47947 */ /* 0x000fea000383ffff */
.L_x_52:
[----:B----4-:R-:W-:-:S07]  /*9730*/  MOV R0, UR5 ;  /* 0x0000000500007c02 */ /* 0x010fce0008000f00 */
.L_x_176:
[----:B-1----:R1:W2:Y:S02]  /*9740*/  SYNCS.PHASECHK.TRANS64.TRYWAIT P0, [R0+URZ], R3 ;  /* 0x00000003000075a7 */ /* 0x0022a400080011ff */
[----:B--2---:R-:W-:Y:S05]  /*9750*/  @!P0 NANOSLEEP.SYNCS 0x989680 ;  /* 0x009896800000895d */ /* 0x004fea0003900000 */
[----:B------:R-:W2:Y:S02]  /*9760*/  @!P0 SYNCS.PHASECHK.TRANS64 P0, [R0+URZ], R3 ;  /* 0x00000003000085a7 */ /* 0x000ea400080010ff */
[----:B--2---:R-:W-:Y:S05]  /*9770*/  @!P0 BRA `(.L_x_176) ;  /* 0xfffffffc00f08947 */ /* 0x004fea000383ffff */
[----:B------:R-:W-:Y:S05]  /*9780*/  BRA `(.L_x_177) ;  /* 0xffffff9400b07947 */ /* 0x000fea000383ffff */
.L_x_53:
[----:B----4-:R-:W-:-:S07]  /*9790*/  MOV R0, UR5 ;  /* 0x0000000500007c02 */ /* 0x010fce0008000f00 */
.L_x_178:
[----:B-1----:R1:W2:Y:S02]  /*97a0*/  SYNCS.PHASECHK.TRANS64.TRYWAIT P0, [R0+URZ], R3 ;  /* 0x00000003000075a7 */ /* 0x0022a400080011ff */
[----:B--2---:R-:W-:Y:S05]  /*97b0*/  @!P0 NANOSLEEP.SYNCS 0x989680 ;  /* 0x009896800000895d */ /* 0x004fea0003900000 */
[----:B------:R-:W2:Y:S02]  /*97c0*/  @!P0 SYNCS.PHASECHK.TRANS64 P0, [R0+URZ], R3 ;  /* 0x00000003000085a7 */ /* 0x000ea400080010ff */
[----:B--2---:R-:W-:Y:S05]  /*97d0*/  @!P0 BRA `(.L_x_178) ;  /* 0xfffffffc00f08947 */ /* 0x004fea000383ffff */
[----:B------:R-:W-:Y:S05]  /*97e0*/  BRA `(.L_x_179) ;  /* 0xffffff9400bc7947 */ /* 0x000fea000383ffff */
.L_x_54:
[----:B----4-:R-:W-:-:S07]  /*97f0*/  MOV R0, UR5 ;  /* 0x0000000500007c02 */ /* 0x010fce0008000f00 */
.L_x_180:
[----:B-1----:R1:W2:Y:S02]  /*9800*/  SYNCS.PHASECHK.TRANS64.TRYWAIT P0, [R0+URZ], R3 ;  /* 0x00000003000075a7 */ /* 0x0022a400080011ff */
[----:B--2---:R-:W-:Y:S05]  /*9810*/  @!P0 NANOSLEEP.SYNCS 0x989680 ;  /* 0x009896800000895d */ /* 0x004fea0003900000 */
[----:B------:R-:W2:Y:S02]  /*9820*/  @!P0 SYNCS.PHASECHK.TRANS64 P0, [R0+URZ], R3 ;  /* 0x00000003000085a7 */ /* 0x000ea400080010ff */
[----:B--2---:R-:W-:Y:S05]  /*9830*/  @!P0 BRA `(.L_x_180) ;  /* 0xfffffffc00f08947 */ /* 0x004fea000383ffff */
[----:B------:R-:W-:Y:S05]  /*9840*/  BRA `(.L_x_181) ;  /* 0xffffff9400c87947 */ /* 0x000fea000383ffff */
.L_x_55:
[----:B----4-:R-:W-:-:S07]  /*9850*/  MOV R0, UR5 ;  /* 0x0000000500007c02 */ /* 0x010fce0008000f00 */
.L_x_182:
[----:B-1----:R1:W2:Y:S02]  /*9860*/  SYNCS.PHASECHK.TRANS64.TRYWAIT P0, [R0+URZ], R3 ;  /* 0x00000003000075a7 */ /* 0x0022a400080011ff */
[----:B--2---:R-:W-:Y:S05]  /*9870*/  @!P0 NANOSLEEP.SYNCS 0x989680 ;  /* 0x009896800000895d */ /* 0x004fea0003900000 */
[----:B------:R-:W2:Y:S02]  /*9880*/  @!P0 SYNCS.PHASECHK.TRANS64 P0, [R0+URZ], R3 ;  /* 0x00000003000085a7 */ /* 0x000ea400080010ff */
[----:B--2---:R-:W-:Y:S05]  /*9890*/  @!P0 BRA `(.L_x_182) ;  /* 0xfffffffc00f08947 */ /* 0x004fea000383ffff */
[----:B------:R-:W-:Y:S05]  /*98a0*/  BRA `(.L_x_183) ;  /* 0xffffff9400d47947 */ /* 0x000fea000383ffff */
.L_x_56:
[----:B----4-:R-:W-:-:S07]  /*98b0*/  MOV R0, UR5 ;  /* 0x0000000500007c02 */ /* 0x010fce0008000f00 */
.L_x_184:
[----:B-1----:R1:W2:Y:S02]  /*98c0*/  SYNCS.PHASECHK.TRANS64.TRYWAIT P0, [R0+URZ], R3 ;  /* 0x00000003000075a7 */ /* 0x0022a400080011ff */
[----:B--2---:R-:W-:Y:S05]  /*98d0*/  @!P0 NANOSLEEP.SYNCS 0x989680 ;  /* 0x009896800000895d */ /* 0x004fea0003900000 */
[----:B------:R-:W2:Y:S02]  /*98e0*/  @!P0 SYNCS.PHASECHK.TRANS64 P0, [R0+URZ], R3 ;  /* 0x00000003000085a7 */ /* 0x000ea400080010ff */
[----:B--2---:R-:W-:Y:S05]  /*98f0*/  @!P0 BRA `(.L_x_184) ;  /* 0xfffffffc00f08947 */ /* 0x004fea000383ffff */
[----:B------:R-:W-:Y:S05]  /*9900*/  BRA `(.L_x_185) ;  /* 0xffffff9400e07947 */ /* 0x000fea000383ffff */
.L_x_57:
[----:B----4-:R-:W-:-:S07]  /*9910*/  MOV R0, UR5 ;  /* 0x0000000500007c02 */ /* 0x010fce0008000f00 */
.L_x_186:
[----:B-1----:R1:W2:Y:S02]  /*9920*/  SYNCS.PHASECHK.TRANS64.TRYWAIT P0, [R0+URZ], R3 ;  /* 0x00000003000075a7 */ /* 0x0022a400080011ff */
[----:B--2---:R-:W-:Y:S05]  /*9930*/  @!P0 NANOSLEEP.SYNCS 0x989680 ;  /* 0x009896800000895d */ /* 0x004fea0003900000 */
[----:B------:R-:W2:Y:S02]  /*9940*/  @!P0 SYNCS.PHASECHK.TRANS64 P0, [R0+URZ], R3 ;  /* 0x00000003000085a7 */ /* 0x000ea400080010ff */
[----:B--2---:R-:W-:Y:S05]  /*9950*/  @!P0 BRA `(.L_x_186) ;  /* 0xfffffffc00f08947 */ /* 0x004fea000383ffff */
[----:B------:R-:W-:Y:S05]  /*9960*/  BRA `(.L_x_187) ;  /* 0xffffff9400ec7947 */ /* 0x000fea000383ffff */
.L_x_58:
[----:B----4-:R-:W-:-:S07]  /*9970*/  MOV R0, UR5 ;  /* 0x0000000500007c02 */ /* 0x010fce0008000f00 */
.L_x_188:
[----:B-1----:R1:W2:Y:S02]  /*9980*/  SYNCS.PHASECHK.TRANS64.TRYWAIT P0, [R0+URZ], R3 ;  /* 0x00000003000075a7 */ /* 0x0022a400080011ff */
[----:B--2---:R-:W-:Y:S05]  /*9990*/  @!P0 NANOSLEEP.SYNCS 0x989680 ;  /* 0x009896800000895d */ /* 0x004fea0003900000 */
[----:B------:R-:W2:Y:S02]  /*99a0*/  @!P0 SYNCS.PHASECHK.TRANS64 P0, [R0+URZ], R3 ;  /* 0x00000003000085a7 */ /* 0x000ea400080010ff */
[----:B--2---:R-:W-:Y:S05]  /*99b0*/  @!P0 BRA `(.L_x_188) ;  /* 0xfffffffc00f08947 */ /* 0x004fea000383ffff */
[----:B------:R-:W-:Y:S05]  /*99c0*/  BRA `(.L_x_189) ;  /* 0xffffff9400f87947 */ /* 0x000fea000383ffff */
.L_x_59:
[----:B----4-:R-:W-:-:S07]  /*99d0*/  MOV R0, UR5 ;  /* 0x0000000500007c02 */ /* 0x010fce0008000f00 */
.L_x_190:
[----:B-1----:R1:W2:Y:S02]  /*99e0*/  SYNCS.PHASECHK.TRANS64.TRYWAIT P0, [R0+URZ], R3 ;  /* 0x00000003000075a7 */ /* 0x0022a400080011ff */
[----:B--2---:R-:W-:Y:S05]  /*99f0*/  @!P0 NANOSLEEP.SYNCS 0x989680 ;  /* 0x009896800000895d */ /* 0x004fea0003900000 */
[----:B------:R-:W2:Y:S02]  /*9a00*/  @!P0 SYNCS.PHASECHK.TRANS64 P0, [R0+URZ], R3 ;  /* 0x00000003000085a7 */ /* 0x000ea400080010ff */
[----:B--2---:R-:W-:Y:S05]  /*9a10*/  @!P0 BRA `(.L_x_190) ;  /* 0xfffffffc00f08947 */ /* 0x004fea000383ffff */
[----:B------:R-:W-:Y:S05]  /*9a20*/  BRA `(.L_x_191) ;  /* 0xffffff9800047947 */ /* 0x000fea000383ffff */
.L_x_60:
[----:B----4-:R-:W-:-:S07]  /*9a30*/  MOV R0, UR5 ;  /* 0x0000000500007c02 */ /* 0x010fce0008000f00 */
.L_x_192:
[----:B-1----:R1:W2:Y:S02]  /*9a40*/  SYNCS.PHASECHK.TRANS64.TRYWAIT P0, [R0+URZ], R3 ;  /* 0x00000003000075a7 */ /* 0x0022a400080011ff */
[----:B--2---:R-:W-:Y:S05]  /*9a50*/  @!P0 NANOSLEEP.SYNCS 0x989680 ;  /* 0x009896800000895d */ /* 0x004fea0003900000 */
[----:B------:R-:W2:Y:S02]  /*9a60*/  @!P0 SYNCS.PHASECHK.TRANS64 P0, [R0+URZ], R3 ;  /* 0x00000003000085a7 */ /* 0x000ea400080010ff */
[----:B--2---:R-:W-:Y:S05]  /*9a70*/  @!P0 BRA `(.L_x_192) ;  /* 0xfffffffc00f08947 */ /* 0x004fea000383ffff */
[----:B------:R-:W-:Y:S05]  /*9a80*/  BRA `(.L_x_193) ;  /* 0xffffff9800107947 */ /* 0x000fea000383ffff */
.L_x_63:
[----:B-1----:R1:W2:Y:S02]  /*9a90*/  SYNCS.PHASECHK.TRANS64.TRYWAIT P0, [R0+URZ+0x230], R5 ;  /* 0x00023005000075a7 */ /* 0x0022a400080011ff */
[----:B--2---:R-:W-:Y:S05]  /*9aa0*/  @!P0 NANOSLEEP.SYNCS 0x989680 ;  /* 0x009896800000895d */ /* 0x004fea0003900000 */
[----:B------:R-:W2:Y:S02]  /*9ab0*/  @!P0 SYNCS.PHASECHK.TRANS64 P0, [R0+URZ+0x230], R5 ;  /* 0x00023005000085a7 */ /* 0x000ea400080010ff */
[----:B--2---:R-:W-:Y:S05]  /*9ac0*/  @!P0 BRA `(.L_x_63) ;  /* 0xfffffffc00f08947 */ /* 0x004fea000383ffff */
[----:B------:R-:W-:Y:S05]  /*9ad0*/  BRA `(.L_x_194) ;  /* 0xffffff98006c7947 */ /* 0x000fea000383ffff */
.L_x_64:
[----:B------:R-:W-:-:S07]  /*9ae0*/  MOV R0, UR5 ;  /* 0x0000000500007c02 */ /* 0x000fce0008000f00 */
.L_x_195:
[----:B-1----:R1:W2:Y:S02]  /*9af0*/  SYNCS.PHASECHK.TRANS64.TRYWAIT P0, [R0+URZ+0x1e0], R5 ;  /* 0x0001e005000075a7 */ /* 0x0022a400080011ff */
[----:B--2---:R-:W-:Y:S05]  /*9b00*/  @!P0 NANOSLEEP.SYNCS 0x989680 ;  /* 0x009896800000895d */ /* 0x004fea0003900000 */
[----:B------:R-:W2:Y:S02]  /*9b10*/  @!P0 SYNCS.PHASECHK.TRANS64 P0, [R0+URZ+0x1e0], R5 ;  /* 0x0001e005000085a7 */ /* 0x000ea400080010ff */
[----:B--2---:R-:W-:Y:S05]  /*9b20*/  @!P0 BRA `(.L_x_195) ;  /* 0xfffffffc00f08947 */ /* 0x004fea000383ffff */
[----:B------:R-:W-:Y:S05]  /*9b30*/  BRA `(.L_x_196) ;  /* 0xffffff98007c7947 */ /* 0x000fea000383ffff */
.L_x_65:
[----:B-1----:R1:W2:Y:S02]  /*9b40*/  SYNCS.PHASECHK.TRANS64.TRYWAIT P1, [R0+URZ+0x1d0], R5 ;  /* 0x0001d005000075a7 */ /* 0x0022a400080211ff */
[----:B--2---:R-:W-:Y:S05]  /*9b50*/  @!P1 NANOSLEEP.SYNCS 0x989680 ;  /* 0x009896800000995d */ /* 0x004fea0003900000 */
[----:B------:R-:W2:Y:S02]  /*9b60*/  @!P1 SYNCS.PHASECHK.TRANS64 P1, [R0+URZ+0x1d0], R5 ;  /* 0x0001d005000095a7 */ /* 0x000ea400080210ff */
[----:B--2---:R-:W-:Y:S05]  /*9b70*/  @!P1 BRA `(.L_x_65) ;  /* 0xfffffffc00f09947 */ /* 0x004fea000383ffff */
[----:B------:R-:W-:Y:S05]  /*9b80*/  BRA `(.L_x_197) ;  /* 0xffffff9800ac7947 */ /* 0x000fea000383ffff */
.L_x_68:
[----:B------:R-:W-:-:S07]  /*9b90*/  MOV R0, UR5 ;  /* 0x0000000500007c02 */ /* 0x000fce0008000f00 */
.L_x_198:
[----:B-1----:R1:W2:Y:S02]  /*9ba0*/  SYNCS.PHASECHK.TRANS64.TRYWAIT P0, [R0+URZ+0x1e0], R3 ;  /* 0x0001e003000075a7 */ /* 0x0022a400080011ff */
[----:B--2---:R-:W-:Y:S05]  /*9bb0*/  @!P0 NANOSLEEP.SYNCS 0x989680 ;  /* 0x009896800000895d */ /* 0x004fea0003900000 */
[----:B------:R-:W2:Y:S02]  /*9bc0*/  @!P0 SYNCS.PHASECHK.TRANS64 P0, [R0+URZ+0x1e0], R3 ;  /* 0x0001e003000085a7 */ /* 0x000ea400080010ff */
[----:B--2---:R-:W-:Y:S05]  /*9bd0*/  @!P0 BRA `(.L_x_198) ;  /* 0xfffffffc00f08947 */ /* 0x004fea000383ffff */
[----:B------:R-:W-:Y:S05]  /*9be0*/  BRA `(.L_x_67) ;  /* 0xffffff9c00007947 */ /* 0x000fea000383ffff */
.L_x_75:
[----:B-1----:R1:W2:Y:S02]  /*9bf0*/  SYNCS.PHASECHK.TRANS64.TRYWAIT P1, [R0+URZ+0x1d0], R5 ;  /* 0x0001d005000075a7 */ /* 0x0022a400080211ff */
[----:B--2---:R-:W-:Y:S05]  /*9c00*/  @!P1 NANOSLEEP.SYNCS 0x989680 ;  /* 0x009896800000995d */ /* 0x004fea0003900000 */
[----:B------:R-:W2:Y:S02]  /*9c10*/  @!P1 SYNCS.PHASECHK.TRANS64 P1, [R0+URZ+0x1d0], R5 ;  /* 0x0001d005000095a7 */ /* 0x000ea400080210ff */
[----:B--2---:R-:W-:Y:S05]  /*9c20*/  @!P1 BRA `(.L_x_75) ;  /* 0xfffffffc00f09947 */ /* 0x004fea000383ffff */
[----:B------:R-:W-:Y:S05]  /*9c30*/  BRA `(.L_x_199) ;  /* 0xffffffa000587947 */ /* 0x000fea000383ffff */
.L_x_76:
[----:B------:R-:W-:-:S07]  /*9c40*/  MOV R3, UR14 ;  /* 0x0000000e00037c02 */ /* 0x000fce0008000f00 */
.L_x_200:
[----:B-1----:R1:W2:Y:S02]  /*9c50*/  SYNCS.PHASECHK.TRANS64.TRYWAIT P0, [R3+URZ+0x210], R0 ;  /* 0x00021000030075a7 */ /* 0x0022a400080011ff */
[----:B--2---:R-:W-:Y:S05]  /*9c60*/  @!P0 NANOSLEEP.SYNCS 0x989680 ;  /* 0x009896800000895d */ /* 0x004fea0003900000 */
[----:B------:R-:W2:Y:S02]  /*9c70*/  @!P0 SYNCS.PHASECHK.TRANS64 P0, [R3+URZ+0x210], R0 ;  /* 0x00021000030085a7 */ /* 0x000ea400080010ff */
[----:B--2---:R-:W-:Y:S05]  /*9c80*/  @!P0 BRA `(.L_x_200) ;  /* 0xfffffffc00f08947 */ /* 0x004fea000383ffff */
[----:B------:R-:W-:Y:S05]  /*9c90*/  BRA `(.L_x_201) ;  /* 0xffffffa0008c7947 */ /* 0x000fea000383ffff */
.L_x_79:
[----:B------:R-:W-:Y:S07]  /*9ca0*/  MOV R0, UR7 ;  /* 0x0000000700007c02 */ /* 0x000fee0008000f00 */
.L_x_202:
[----:B-1----:R1:W2:Y:S02]  /*9cb0*/  SYNCS.PHASECHK.TRANS64.TRYWAIT P0, [R0+URZ], R3 ;  /* 0x00000003000075a7 */ /* 0x0022a400080011ff */
[----:B--2---:R-:W-:Y:S05]  /*9cc0*/  @!P0 NANOSLEEP.SYNCS 0x989680 ;  /* 0x009896800000895d */ /* 0x004fea0003900000 */
[----:B------:R-:W2:Y:S02]  /*9cd0*/  @!P0 SYNCS.PHASECHK.TRANS64 P0, [R0+URZ], R3 ;  /* 0x00000003000085a7 */ /* 0x000ea400080010ff */
[----:B--2---:R-:W-:Y:S05]  /*9ce0*/  @!P0 BRA `(.L_x_202) ;  /* 0xfffffffc00f08947 */ /* 0x004fea000383ffff */
[----:B------:R-:W-:Y:S05]  /*9cf0*/  BRA `(.L_x_78) ;  /* 0xffffffa000c07947 */ /* 0x000fea000383ffff */
.L_x_82:
[----:B------:R-:W-:-:S07]  /*9d00*/  MOV R0, UR5 ;  /* 0x0000000500007c02 */ /* 0x000fce0008000f00 */
.L_x_203:
[----:B--2---:R2:W3:Y:S02]  /*9d10*/  SYNCS.PHASECHK.TRANS64.TRYWAIT P0, [R0+URZ], R3 ;  /* 0x00000003000075a7 */ /* 0x0044e400080011ff */
[----:B---3--:R-:W-:Y:S05]  /*9d20*/  @!P0 NANOSLEEP.SYNCS 0x989680 ;  /* 0x009896800000895d */ /* 0x008fea0003900000 */
[----:B------:R-:W3:Y:S02]  /*9d30*/  @!P0 SYNCS.PHASECHK.TRANS64 P0, [R0+URZ], R3 ;  /* 0x00000003000085a7 */ /* 0x000ee400080010ff */
[----:B---3--:R-:W-:Y:S05]  /*9d40*/  @!P0 BRA `(.L_x_203) ;  /* 0xfffffffc00f08947 */ /* 0x008fea000383ffff */
[----:B------:R-:W-:Y:S05]  /*9d50*/  BRA `(.L_x_204) ;  /* 0xffffffa400607947 */ /* 0x000fea000383ffff */
.L_x_83:
[----:B------:R-:W-:-:S07]  /*9d60*/  MOV R0, UR5 ;  /* 0x0000000500007c02 */ /* 0x000fce0008000f00 */
.L_x_205:
[----:B--2---:R2:W3:Y:S02]  /*9d70*/  SYNCS.PHASECHK.TRANS64.TRYWAIT P0, [R0+URZ], R3 ;  /* 0x00000003000075a7 */ /* 0x0044e400080011ff */
[----:B---3--:R-:W-:Y:S05]  /*9d80*/  @!P0 NANOSLEEP.SYNCS 0x989680 ;  /* 0x009896800000895d */ /* 0x008fea0003900000 */
[----:B------:R-:W3:Y:S02]  /*9d90*/  @!P0 SYNCS.PHASECHK.TRANS64 P0, [R0+URZ], R3 ;  /* 0x00000003000085a7 */ /* 0x000ee400080010ff */
[----:B---3--:R-:W-:Y:S05]  /*9da0*/  @!P0 BRA `(.L_x_205) ;  /* 0xfffffffc00f08947 */ /* 0x008fea000383ffff */
[----:B------:R-:W-:Y:S05]  /*9db0*/  BRA `(.L_x_206) ;  /* 0xffffffa4006c7947 */ /* 0x000fea000383ffff */
.L_x_84:
[----:B------:R-:W-:-:S07]  /*9dc0*/  MOV R0, UR5 ;  /* 0x0000000500007c02 */ /* 0x000fce0008000f00 */
.L_x_207:
[----:B--2---:R2:W3:Y:S02]  /*9dd0*/  SYNCS.PHASECHK.TRANS64.TRYWAIT P0, [R0+URZ], R3 ;  /* 0x00000003000075a7 */ /* 0x0044e400080011ff */
[----:B---3--:R-:W-:Y:S05]  /*9de0*/  @!P0 NANOSLEEP.SYNCS 0x989680 ;  /* 0x009896800000895d */ /* 0x008fea0003900000 */
[----:B------:R-:W3:Y:S02]  /*9df0*/  @!P0 SYNCS.PHASECHK.TRANS64 P0, [R0+URZ], R3 ;  /* 0x00000003000085a7 */ /* 0x000ee400080010ff */
[----:B---3--:R-:W-:Y:S05]  /*9e00*/  @!P0 BRA `(.L_x_207) ;  /* 0xfffffffc00f08947 */ /* 0x008fea000383ffff */
[----:B------:R-:W-:Y:S05]  /*9e10*/  BRA `(.L_x_208) ;  /* 0xffffffa400787947 */ /* 0x000fea000383ffff */
.L_x_85:
[----:B------:R-:W-:-:S07]  /*9e20*/  MOV R0, UR6 ;  /* 0x0000000600007c02 */ /* 0x000fce0008000f00 */
.L_x_209:
[----:B--2---:R2:W3:Y:S02]  /*9e30*/  SYNCS.PHASECHK.TRANS64.TRYWAIT P0, [R0+URZ], R3 ;  /* 0x00000003000075a7 */ /* 0x0044e400080011ff */
[----:B---3--:R-:W-:Y:S05]  /*9e40*/  @!P0 NANOSLEEP.SYNCS 0x989680 ;  /* 0x009896800000895d */ /* 0x008fea0003900000 */
[----:B------:R-:W3:Y:S02]  /*9e50*/  @!P0 SYNCS.PHASECHK.TRANS64 P0, [R0+URZ], R3 ;  /* 0x00000003000085a7 */ /* 0x000ee400080010ff */
[----:B---3--:R-:W-:Y:S05]  /*9e60*/  @!P0 BRA `(.L_x_209) ;  /* 0xfffffffc00f08947 */ /* 0x008fea000383ffff */
[----:B------:R-:W-:Y:S05]  /*9e70*/  BRA `(.L_x_210) ;  /* 0xffffffa400847947 */ /* 0x000fea000383ffff */
.L_x_90:
[----:B--2---:R2:W3:Y:S02]  /*9e80*/  SYNCS.PHASECHK.TRANS64.TRYWAIT P0, [R0+URZ+0x1d0], R3 ;  /* 0x0001d003000075a7 */ /* 0x0044e400080011ff */
[----:B---3--:R-:W-:Y:S05]  /*9e90*/  @!P0 NANOSLEEP.SYNCS 0x989680 ;  /* 0x009896800000895d */ /* 0x008fea0003900000 */
[----:B------:R-:W3:Y:S02]  /*9ea0*/  @!P0 SYNCS.PHASECHK.TRANS64 P0, [R0+URZ+0x1d0], R3 ;  /* 0x0001d003000085a7 */ /* 0x000ee400080010ff */
[----:B---3--:R-:W-:Y:S05]  /*9eb0*/  @!P0 BRA `(.L_x_90) ;  /* 0xfffffffc00f08947 */ /* 0x008fea000383ffff */
[----:B------:R-:W-:Y:S05]  /*9ec0*/  BRA `(.L_x_211) ;  /* 0xffffffa8008c7947 */ /* 0x000fea000383ffff */
.L_x_93:
[----:B------:R-:W-:Y:S07]  /*9ed0*/  MOV R0, UR7 ;  /* 0x0000000700007c02 */ /* 0x000fee0008000f00 */
.L_x_212:
[----:B--2---:R2:W3:Y:S02]  /*9ee0*/  SYNCS.PHASECHK.TRANS64.TRYWAIT P0, [R0+URZ+0x1c8], R3 ;  /* 0x0001c803000075a7 */ /* 0x0044e400080011ff */
[----:B---3--:R-:W-:Y:S05]  /*9ef0*/  @!P0 NANOSLEEP.SYNCS 0x989680 ;  /* 0x009896800000895d */ /* 0x008fea0003900000 */
[----:B------:R-:W3:Y:S02]  /*9f00*/  @!P0 SYNCS.PHASECHK.TRANS64 P0, [R0+URZ+0x1c8], R3 ;  /* 0x0001c803000085a7 */ /* 0x000ee400080010ff */
[----:B---3--:R-:W-:Y:S05]  /*9f10*/  @!P0 BRA `(.L_x_212) ;  /* 0xfffffffc00f08947 */ /* 0x008fea000383ffff */
[----:B------:R-:W-:Y:S05]  /*9f20*/  BRA `(.L_x_92) ;  /* 0xffffffac006c7947 */ /* 0x000fea000383ffff */
.L_x_96:
[----:B------:R-:W-:Y:S07]  /*9f30*/  MOV R3, UR7 ;  /* 0x0000000700037c02 */ /* 0x000fee0008000f00 */
.L_x_213:
[----:B-1----:R1:W2:Y:S02]  /*9f40*/  SYNCS.PHASECHK.TRANS64.TRYWAIT P0, [R3+URZ+0x1a8], R12 ;  /* 0x0001a80c030075a7 */ /* 0x0022a400080011ff */
[----:B--2---:R-:W-:Y:S05]  /*9f50*/  @!P0 NANOSLEEP.SYNCS 0x989680 ;  /* 0x009896800000895d */ /* 0x004fea0003900000 */
[----:B------:R-:W2:Y:S02]  /*9f60*/  @!P0 SYNCS.PHASECHK.TRANS64 P0, [R3+URZ+0x1a8], R12 ;  /* 0x0001a80c030085a7 */ /* 0x000ea400080010ff */
[----:B--2---:R-:W-:Y:S05]  /*9f70*/  @!P0 BRA `(.L_x_213) ;  /* 0xfffffffc00f08947 */ /* 0x004fea000383ffff */
[----:B------:R-:W-:Y:S05]  /*9f80*/  BRA `(.L_x_214) ;  /* 0xffffffac00e47947 */ /* 0x000fea000383ffff */
.L_x_97:
[----:B-1----:R-:W-:Y:S07]  /*9f90*/  MOV R3, UR7 ;  /* 0x0000000700037c02 */ /* 0x002fee0008000f00 */
.L_x_215:
[----:B-1----:R1:W2:Y:S02]  /*9fa0*/  SYNCS.PHASECHK.TRANS64.TRYWAIT P0, [R3+URZ+0x1b0], R12 ;  /* 0x0001b00c030075a7 */ /* 0x0022a400080011ff */
[----:B--2---:R-:W-:Y:S05]  /*9fb0*/  @!P0 NANOSLEEP.SYNCS 0x989680 ;  /* 0x009896800000895d */ /* 0x004fea0003900000 */
[----:B------:R-:W2:Y:S02]  /*9fc0*/  @!P0 SYNCS.PHASECHK.TRANS64 P0, [R3+URZ+0x1b0], R12 ;  /* 0x0001b00c030085a7 */ /* 0x000ea400080010ff */
[----:B--2---:R-:W-:Y:S05]  /*9fd0*/  @!P0 BRA `(.L_x_215) ;  /* 0xfffffffc00f08947 */ /* 0x004fea000383ffff */
[----:B------:R-:W-:Y:S05]  /*9fe0*/  BRA `(.L_x_216) ;  /* 0xffffffb000247947 */ /* 0x000fea000383ffff */
.L_x_98:
[----:B------:R-:W-:Y:S07]  /*9ff0*/  MOV R3, UR7 ;  /* 0x0000000700037c02 */ /* 0x000fee0008000f00 */
.L_x_217:
[----:B-1----:R1:W2:Y:S02]  /*a000*/  SYNCS.PHASECHK.TRANS64.TRYWAIT P0, [R3+URZ+0x1b8], R12 ;  /* 0x0001b80c030075a7 */ /* 0x0022a400080011ff */
[----:B--2---:R-:W-:Y:S05]  /*a010*/  @!P0 NANOSLEEP.SYNCS 0x989680 ;  /* 0x009896800000895d */ /* 0x004fea0003900000 */
[----:B------:R-:W2:Y:S02]  /*a020*/  @!P0 SYNCS.PHASECHK.TRANS64 P0, [R3+URZ+0x1b8], R12 ;  /* 0x0001b80c030085a7 */ /* 0x000ea400080010ff */
[----:B--2---:R-:W-:Y:S05]  /*a030*/  @!P0 BRA `(.L_x_217) ;  /* 0xfffffffc00f08947 */ /* 0x004fea000383ffff */
[----:B------:R-:W-:Y:S05]  /*a040*/  BRA `(.L_x_218) ;  /* 0xffffffb000ac7947 */ /* 0x000fea000383ffff */
.L_x_100:
[----:B------:R-:W-:-:S07]  /*a050*/  MOV R0, UR7 ;  /* 0x0000000700007c02 */ /* 0x000fce0008000f00 */
.L_x_219:
[----:B-1----:R1:W3:Y:S02]  /*a060*/  SYNCS.PHASECHK.TRANS64.TRYWAIT P0, [R0+URZ+0x1a8], R3 ;  /* 0x0001a803000075a7 */ /* 0x0022e400080011ff */
[----:B---3--:R-:W-:Y:S05]  /*a070*/  @!P0 NANOSLEEP.SYNCS 0x989680 ;  /* 0x009896800000895d */ /* 0x008fea0003900000 */
[----:B------:R-:W3:Y:S02]  /*a080*/  @!P0 SYNCS.PHASECHK.TRANS64 P0, [R0+URZ+0x1a8], R3 ;  /* 0x0001a803000085a7 */ /* 0x000ee400080010ff */
[----:B---3--:R-:W-:Y:S05]  /*a090*/  @!P0 BRA `(.L_x_219) ;  /* 0xfffffffc00f08947 */ /* 0x008fea000383ffff */
[----:B------:R-:W-:Y:S05]  /*a0a0*/  BRA `(.L_x_220) ;  /* 0xffffffb4001c7947 */ /* 0x000fea000383ffff */
.L_x_101:
[----:B-1----:R-:W-:-:S07]  /*a0b0*/  MOV R0, UR7 ;  /* 0x0000000700007c02 */ /* 0x002fce0008000f00 */
.L_x_221:
[----:B-1----:R1:W3:Y:S02]  /*a0c0*/  SYNCS.PHASECHK.TRANS64.TRYWAIT P0, [R0+URZ+0x1b0], R3 ;  /* 0x0001b003000075a7 */ /* 0x0022e400080011ff */
[----:B---3--:R-:W-:Y:S05]  /*a0d0*/  @!P0 NANOSLEEP.SYNCS 0x989680 ;  /* 0x009896800000895d */ /* 0x008fea0003900000 */
[----:B------:R-:W3:Y:S02]  /*a0e0*/  @!P0 SYNCS.PHASECHK.TRANS64 P0, [R0+URZ+0x1b0], R3 ;  /* 0x0001b003000085a7 */ /* 0x000ee400080010ff */
[----:B---3--:R-:W-:Y:S05]  /*a0f0*/  @!P0 BRA `(.L_x_221) ;  /* 0xfffffffc00f08947 */ /* 0x008fea000383ffff */
[----:B------:R-:W-:Y:S05]  /*a100*/  BRA `(.L_x_222) ;  /* 0xffffffb4000c7947 */ /* 0x000fea000383ffff */
.L_x_103:
[----:B--2---:R2:W4:Y:S02]  /*a110*/  SYNCS.PHASECHK.TRANS64.TRYWAIT P0, [R0+URZ+0x1d0], R3 ;  /* 0x0001d003000075a7 */ /* 0x00452400080011ff */
[----:B----4-:R-:W-:Y:S05]  /*a120*/  @!P0 NANOSLEEP.SYNCS 0x989680 ;  /* 0x009896800000895d */ /* 0x010fea0003900000 */
[----:B------:R-:W4:Y:S02]  /*a130*/  @!P0 SYNCS.PHASECHK.TRANS64 P0, [R0+URZ+0x1d0], R3 ;  /* 0x0001d003000085a7 */ /* 0x000f2400080010ff */
[----:B----4-:R-:W-:Y:S05]  /*a140*/  @!P0 BRA `(.L_x_103) ;  /* 0xfffffffc00f08947 */ /* 0x010fea000383ffff */
[----:B------:R-:W-:Y:S05]  /*a150*/  BRA `(.L_x_223) ;  /* 0xffffffb400dc7947 */ /* 0x000fea000383ffff */
.L_x_113:
[----:B-1----:R1:W3:Y:S02]  /*a160*/  SYNCS.PHASECHK.TRANS64.TRYWAIT P1, [R4+URZ+0x190], R3 ;  /* 0x00019003040075a7 */ /* 0x0022e400080211ff */
[----:B---3--:R-:W-:Y:S05]  /*a170*/  @!P1 NANOSLEEP.SYNCS 0x989680 ;  /* 0x009896800000995d */ /* 0x008fea0003900000 */
[----:B------:R-:W3:Y:S02]  /*a180*/  @!P1 SYNCS.PHASECHK.TRANS64 P1, [R4+URZ+0x190], R3 ;  /* 0x00019003040095a7 */ /* 0x000ee400080210ff */
[----:B---3--:R-:W-:Y:S05]  /*a190*/  @!P1 BRA `(.L_x_113) ;  /* 0xfffffffc00f09947 */ /* 0x008fea000383ffff */
[----:B------:R-:W-:Y:S05]  /*a1a0*/  BRA `(.L_x_112) ;  /* 0xffffffc000e47947 */ /* 0x000fea000383ffff */
.L_x_115:
[----:B-1----:R1:W4:Y:S02]  /*a1b0*/  SYNCS.PHASECHK.TRANS64.TRYWAIT P0, [R105+URZ+0x1f0], R6 ;  /* 0x0001f006690075a7 */ /* 0x00232400080011ff */
[----:B----4-:R-:W-:Y:S05]  /*a1c0*/  @!P0 NANOSLEEP.SYNCS 0x989680 ;  /* 0x009896800000895d */ /* 0x010fea0003900000 */
[----:B------:R-:W4:Y:S02]  /*a1d0*/  @!P0 SYNCS.PHASECHK.TRANS64 P0, [R105+URZ+0x1f0], R6 ;  /* 0x0001f006690085a7 */ /* 0x000f2400080010ff */
[----:B----4-:R-:W-:Y:S05]  /*a1e0*/  @!P0 BRA `(.L_x_115) ;  /* 0xfffffffc00f08947 */ /* 0x010fea000383ffff */
[----:B------:R-:W-:Y:S05]  /*a1f0*/  BRA `(.L_x_114) ;  /* 0xffffffc400387947 */ /* 0x000fea000383ffff */
.L_x_125:
[----:B--2---:R2:W3:Y:S02]  /*a200*/  SYNCS.PHASECHK.TRANS64.TRYWAIT P0, [R4+URZ+0x190], R3 ;  /* 0x00019003040075a7 */ /* 0x0044e400080011ff */
[----:B---3--:R-:W-:Y:S05]  /*a210*/  @!P0 NANOSLEEP.SYNCS 0x989680 ;  /* 0x009896800000895d */ /* 0x008fea0003900000 */
[----:B------:R-:W3:Y:S02]  /*a220*/  @!P0 SYNCS.PHASECHK.TRANS64 P0, [R4+URZ+0x190], R3 ;  /* 0x00019003040085a7 */ /* 0x000ee400080010ff */
[----:B---3--:R-:W-:Y:S05]  /*a230*/  @!P0 BRA `(.L_x_125) ;  /* 0xfffffffc00f08947 */ /* 0x008fea000383ffff */
[----:B------:R-:W-:Y:S05]  /*a240*/  BRA `(.L_x_124) ;  /* 0xffffffd0004c7947 */ /* 0x000fea000383ffff */
.L_x_135:
[----:B--2---:R2:W3:Y:S02]  /*a250*/  SYNCS.PHASECHK.TRANS64.TRYWAIT P0, [R3+URZ+0x190], R6 ;  /* 0x00019006030075a7 */ /* 0x0044e400080011ff */
[----:B---3--:R-:W-:Y:S05]  /*a260*/  @!P0 NANOSLEEP.SYNCS 0x989680 ;  /* 0x009896800000895d */ /* 0x008fea0003900000 */
[----:B------:R-:W3:Y:S02]  /*a270*/  @!P0 SYNCS.PHASECHK.TRANS64 P0, [R3+URZ+0x190], R6 ;  /* 0x00019006030085a7 */ /* 0x000ee400080010ff */
[----:B---3--:R-:W-:Y:S05]  /*a280*/  @!P0 BRA `(.L_x_135) ;  /* 0xfffffffc00f08947 */ /* 0x008fea000383ffff */
[----:B------:R-:W-:Y:S05]  /*a290*/  BRA `(.L_x_134) ;  /* 0xffffffdc00c07947 */ /* 0x000fea000383ffff */
        .weak           $__internal_0_$__cuda_sm10x_tcgen05_guardrail_trap_col_being_dealloced_not_returned_by_alloc
        .type           $__internal_0_$__cuda_sm10x_tcgen05_guardrail_trap_col_being_dealloced_not_returned_by_alloc,@function
        .size           $__internal_0_$__cuda_sm10x_tcgen05_guardrail_trap_col_being_dealloced_not_returned_by_alloc,($__internal_1_$__cuda_sm10x_tcgen05_guardrail_trap_phase_invalid_during_alloc - $__internal_0_$__cuda_sm10x_tcgen05_guardrail_trap_col_being_dealloced_not_returned_by_alloc)
$__internal_0_$__cuda_sm10x_tcgen05_guardrail_trap_col_being_dealloced_not_returned_by_alloc:
[----:B------:R-:W-:Y:S05]  /*a2a0*/  BPT.TRAP 0x1 ;  /* 0x000000040000795c */ /* 0x000fea0000300000 */
[----:B------:R-:W-:-:S04]  /*a2b0*/  HFMA2 R3, -RZ, RZ, 0, 0 ;  /* 0x00000000ff037431 */ /* 0x000fc800000001ff */
[----:B------:R-:W-:Y:S05]  /*a2c0*/  RET.REL.NODEC R2 `(_ZN7cutlass13device_kernelINS_4gemm6kernel13GemmUniversalIN4cute5tupleIJiiiiEEENS1_10collective13CollectiveMmaINS1_35MainloopSm100TmaUmmaWarpSpecializedILi25ELi2ELi4ENS5_IJNS4_1CILi1EEESB_SB_EEEEENS5_IJNSA_ILi64EEENSA_ILi192EEENSA_ILi32EEEEEEaNS5_IJlSB_lEEEaSI_NS4_8TiledMMAINS4_8MMA_AtomIJNS4_15SM100_MMA_S8_SSIaaiLi64ELi192ELNS4_4UMMA5MajorE0ELSN_0ELNSM_8SaturateE0EEEEEENS4_6LayoutISC_NS5_IJNSA_ILi0EEESS_SS_EEEEENS5_IJNS4_10UnderscoreESV_SV_EEEEENS4_13SM90_TMA_LOADENS4_14ComposedLayoutINS4_7SwizzleILi1ELi4ELi3EEENS4_18smem_ptr_flag_bitsILi8EEENSR_INS5_IJNSA_ILi8EEESG_EEENS5_IJSG_SB_EEEEEEEvNS4_8identityESY_S18_vS19_EENS_8epilogue10collective18CollectiveEpilogueINS1B_23Sm100TmaWarpSpecializedILi3ELi2ELi32ELb0ELb0EEEJSH_NS5_IJNSR_ISE_SB_EES1G_EEEaSI_aSI_NS1B_6fusion15FusionCallbacksIS1F_NS1I_17LinearCombinationIaiaiLNS_15FloatRoundStyleE2EEESH_S1H_JEEENS4_5SM1004TMEM4LOAD26SM100_TMEM_LOAD_16dp32b32xESY_NSZ_INS10_ILi2ELi4ELi3EEES13_NSR_INS5_IJS14_SE_EEENS5_IJSE_SB_EEEEEEENS4_39AutoVectorizingCopyWithAssumedAlignmentILi128EEENS4_14SM90_TMA_STOREES1W_S1Y_S1Y_EEEvvEEEEvNT_6ParamsE) ;  /* 0xffffff5c024c7950 */ /* 0x000fea0003c3ffff */
        .weak           $__internal_1_$__cuda_sm10x_tcgen05_guardrail_trap_phase_invalid_during_alloc
        .type           $__internal_1_$__cuda_sm10x_tcgen05_guardrail_trap_phase_invalid_during_alloc,@function
        .size           $__internal_1_$__cuda_sm10x_tcgen05_guardrail_trap_phase_invalid_during_alloc,($__internal_2_$__cuda_sm10x_tcgen05_guardrail_trap_unallocated_columns_being_dealloced - $__internal_1_$__cuda_sm10x_tcgen05_guardrail_trap_phase_invalid_during_alloc)
$__internal_1_$__cuda_sm10x_tcgen05_guardrail_trap_phase_invalid_during_alloc:
[----:B------:R-:W-:Y:S05]  /*a2d0*/  BPT.TRAP 0x1 ;  /* 0x000000040000795c */ /* 0x000fea0000300000 */
[----:B------:R-:W-:-:S04]  /*a2e0*/  MOV R3, 0x0 ;  /* 0x0000000000037802 */ /* 0x000fc80000000f00 */
[----:B------:R-:W-:Y:S05]  /*a2f0*/  RET.REL.NODEC R2 `(_ZN7cutlass13device_kernelINS_4gemm6kernel13GemmUniversalIN4cute5tupleIJiiiiEEENS1_10collective13CollectiveMmaINS1_35MainloopSm100TmaUmmaWarpSpecializedILi25ELi2ELi4ENS5_IJNS4_1CILi1EEESB_SB_EEEEENS5_IJNSA_ILi64EEENSA_ILi192EEENSA_ILi32EEEEEEaNS5_IJlSB_lEEEaSI_NS4_8TiledMMAINS4_8MMA_AtomIJNS4_15SM100_MMA_S8_SSIaaiLi64ELi192ELNS4_4UMMA5MajorE0ELSN_0ELNSM_8SaturateE0EEEEEENS4_6LayoutISC_NS5_IJNSA_ILi0EEESS_SS_EEEEENS5_IJNS4_10UnderscoreESV_SV_EEEEENS4_13SM90_TMA_LOADENS4_14ComposedLayoutINS4_7SwizzleILi1ELi4ELi3EEENS4_18smem_ptr_flag_bitsILi8EEENSR_INS5_IJNSA_ILi8EEESG_EEENS5_IJSG_SB_EEEEEEEvNS4_8identityESY_S18_vS19_EENS_8epilogue10collective18CollectiveEpilogueINS1B_23Sm100TmaWarpSpecializedILi3ELi2ELi32ELb0ELb0EEEJSH_NS5_IJNSR_ISE_SB_EES1G_EEEaSI_aSI_NS1B_6fusion15FusionCallbacksIS1F_NS1I_17LinearCombinationIaiaiLNS_15FloatRoundStyleE2EEESH_S1H_JEEENS4_5SM1004TMEM4LOAD26SM100_TMEM_LOAD_16dp32b32xESY_NSZ_INS10_ILi2ELi4ELi3EEES13_NSR_INS5_IJS14_SE_EEENS5_IJSE_SB_EEEEEEENS4_39AutoVectorizingCopyWithAssumedAlignmentILi128EEENS4_14SM90_TMA_STOREES1W_S1Y_S1Y_EEEvvEEEEvNT_6ParamsE) ;  /* 0xffffff5c02407950 */ /* 0x000fea0003c3ffff */
        .weak           $__internal_2_$__cuda_sm10x_tcgen05_guardrail_trap_unallocated_columns_being_dealloced
        .type           $__internal_2_$__cuda_sm10x_tcgen05_guardrail_trap_unallocated_columns_being_dealloced,@function
        .size           $__internal_2_$__cuda_sm10x_tcgen05_guardrail_trap_unallocated_columns_being_dealloced,(.L_x_225 - $__internal_2_$__cuda_sm10x_tcgen05_guardrail_trap_unallocated_columns_being_dealloced)
$__internal_2_$__cuda_sm10x_tcgen05_guardrail_trap_unallocated_columns_being_dealloced:
[----:B------:R-:W-:Y:S05]  /*a300*/  BPT.TRAP 0x1 ;  /* 0x000000040000795c */ /* 0x000fea0000300000 */
[----:B------:R-:W-:-:S04]  /*a310*/  HFMA2 R3, -RZ, RZ, 0, 0 ;  /* 0x00000000ff037431 */ /* 0x000fc800000001ff */
[----:B------:R-:W-:Y:S05]  /*a320*/  RET.REL.NODEC R2 `(_ZN7cutlass13device_kernelINS_4gemm6kernel13GemmUniversalIN4cute5tupleIJiiiiEEENS1_10collective13CollectiveMmaINS1_35MainloopSm100TmaUmmaWarpSpecializedILi25ELi2ELi4ENS5_IJNS4_1CILi1EEESB_SB_EEEEENS5_IJNSA_ILi64EEENSA_ILi192EEENSA_ILi32EEEEEEaNS5_IJlSB_lEEEaSI_NS4_8TiledMMAINS4_8MMA_AtomIJNS4_15SM100_MMA_S8_SSIaaiLi64ELi192ELNS4_4UMMA5MajorE0ELSN_0ELNSM_8SaturateE0EEEEEENS4_6LayoutISC_NS5_IJNSA_ILi0EEESS_SS_EEEEENS5_IJNS4_10UnderscoreESV_SV_EEEEENS4_13SM90_TMA_LOADENS4_14ComposedLayoutINS4_7SwizzleILi1ELi4ELi3EEENS4_18smem_ptr_flag_bitsILi8EEENSR_INS5_IJNSA_ILi8EEESG_EEENS5_IJSG_SB_EEEEEEEvNS4_8identityESY_S18_vS19_EENS_8epilogue10collective18CollectiveEpilogueINS1B_23Sm100TmaWarpSpecializedILi3ELi2ELi32ELb0ELb0EEEJSH_NS5_IJNSR_ISE_SB_EES1G_EEEaSI_aSI_NS1B_6fusion15FusionCallbacksIS1F_NS1I_17LinearCombinationIaiaiLNS_15FloatRoundStyleE2EEESH_S1H_JEEENS4_5SM1004TMEM4LOAD26SM100_TMEM_LOAD_16dp32b32xESY_NSZ_INS10_ILi2ELi4ELi3EEES13_NSR_INS5_IJS14_SE_EEENS5_IJSE_SB_EEEEEEENS4_39AutoVectorizingCopyWithAssumedAlignmentILi128EEENS4_14SM90_TMA_STOREES1W_S1Y_S1Y_EEEvvEEEEvNT_6ParamsE) ;  /* 0xffffff5c02347950 */ /* 0x000fea0003c3ffff */
.L_x_224:
[----:B------:R-:W-:-:S00]  /*a330*/  BRA `(.L_x_224) ;  /* 0xfffffffc00fc7947 */ /* 0x000fc0000383ffff */
[----:B------:R-:W-:-:S00]  /*a340*/  NOP ;  /* 0x0000000000007918 */ /* 0x000fc00000000000 */
        /* <DEDUP_REMOVED lines=11> */
.L_x_225:


//--------------------- .nv.global.init           --------------------------
	.section	.nv.global.init,"aw",@progbits
.nv.global.init:
	.type		$str$27,@object
	.size		$str$27,($str$28 - $str$27)
$str$27:
        /*0000*/ 	.byte	0x28, 0x61, 0x64, 0x64, 0x72, 0x65, 0x73, 0x73, 0x20, 0x26, 0x20, 0x6d, 0x61, 0x73, 0x6b, 0x29
        /*0010*/ 	.byte	0x20, 0x3d, 0x3d, 0x20, 0x30, 0x00
	.type		$str$28,@object
	.size		$str$28,($str$26 - $str$28)
$str$28:
        /*0016*/ 	.byte	0x2f, 0x74, 0x6d, 0x70, 0x2f, 0x63, 0x75, 0x74, 0x6c, 0x61, 0x73, 0x73, 0x5f, 0x73, 0x77, 0x65
        /*0026*/ 	.byte	0x65, 0x70, 0x5f, 0x73, 0x72, 0x63, 0x2f, 0x69, 0x6e, 0x63, 0x6c, 0x75, 0x64, 0x65, 0x2f, 0x63
        /*0036*/ 	.byte	0x75, 0x74, 0x65, 0x2f, 0x70, 0x6f, 0x69, 0x6e, 0x74, 0x65, 0x72, 0x5f, 0x66, 0x6c, 0x61, 0x67
        /*0046*/ 	.byte	0x67, 0x65, 0x64, 0x2e, 0x68, 0x70, 0x70, 0x00
	.type		$str$26,@object
	.size		$str$26,($str$25 - $str$26)
$str$26:
        /*004e*/ 	.byte	0x2f, 0x74, 0x6d, 0x70, 0x2f, 0x63, 0x75, 0x74, 0x6c, 0x61, 0x73, 0x73, 0x5f, 0x73, 0x77, 0x65
        /*005e*/ 	.byte	0x65, 0x70, 0x5f, 0x73, 0x72, 0x63, 0x2f, 0x69, 0x6e, 0x63, 0x6c, 0x75, 0x64, 0x65, 0x2f, 0x63
        /*006e*/ 	.byte	0x75, 0x74, 0x65, 0x2f, 0x61, 0x74, 0x6f, 0x6d, 0x2f, 0x63, 0x6f, 0x70, 0x79, 0x5f, 0x74, 0x72
        /*007e*/ 	.byte	0x61, 0x69, 0x74, 0x73, 0x5f, 0x73, 0x6d, 0x31, 0x30, 0x30, 0x2e, 0x68, 0x70, 0x70, 0x00
	.type		$str$25,@object
	.size		$str$25,(__unnamed_1 - $str$25)
$str$25:
        /*008d*/ 	.byte	0x28, 0x28, 0x75, 0x69, 0x6e, 0x74, 0x33, 0x32, 0x5f, 0x74, 0x28, 0x74, 0x68, 0x72, 0x65, 0x61
        /*009d*/ 	.byte	0x64, 0x49, 0x64, 0x78, 0x2e, 0x78, 0x29, 0x20, 0x2f, 0x20, 0x33, 0x32, 0x29, 0x20, 0x25, 0x20
        /*00ad*/ 	.byte	0x34, 0x29, 0x20, 0x3d, 0x3d, 0x20, 0x28, 0x28, 0x28, 0x74, 0x6d, 0x65, 0x6d, 0x5f, 0x61, 0x64
        /*00bd*/ 	.byte	0x64, 0x72, 0x20, 0x3e, 0x3e, 0x20, 0x31, 0x36, 0x29, 0x20, 0x2f, 0x20, 0x33, 0x32, 0x29, 0x20
        /*00cd*/ 	.byte	0x25, 0x20, 0x34, 0x29, 0x00
	.type		__unnamed_1,@object
	.size		__unnamed_1,(__unnamed_2 - __unnamed_1)
__unnamed_1:
        /*00d2*/ 	.byte	0x61, 0x75, 0x74, 0x6f, 0x20, 0x63, 0x75, 0x74, 0x65, 0x3a, 0x3a, 0x61, 0x73, 0x5f, 0x70, 0x6f
        /* <DEDUP_REMOVED lines=24> */
        /*0262*/ 	.byte	0x00
	.type		__unnamed_2,@object
	.size		__unnamed_2,(__unnamed_3 - __unnamed_2)
__unnamed_2:
        /* <DEDUP_REMOVED lines=26> */
	.type		__unnamed_3,@object
	.size		__unnamed_3,(.L_3 - __unnamed_3)
__unnamed_3:
        /* <DEDUP_REMOVED lines=41> */
.L_3:


//--------------------- .nv.shared._ZN7cutlass13device_kernelINS_4gemm6kernel13GemmUniversalIN4cute5tupleIJiiiiEEENS1_10collective13CollectiveMmaINS1_35MainloopSm100TmaUmmaWarpSpecializedILi25ELi2ELi4ENS5_IJNS4_1CILi1EEESB_SB_EEEEENS5_IJNSA_ILi64EEENSA_ILi192EEENSA_ILi32EEEEEEaNS5_IJlSB_lEEEaSI_NS4_8TiledMMAINS4_8MMA_AtomIJNS4_15SM100_MMA_S8_SSIaaiLi64ELi192ELNS4_4UMMA5MajorE0ELSN_0ELNSM_8SaturateE0EEEEEENS4_6LayoutISC_NS5_IJNSA_ILi0EEESS_SS_EEEEENS5_IJNS4_10UnderscoreESV_SV_EEEEENS4_13SM90_TMA_LOADENS4_14ComposedLayoutINS4_7SwizzleILi1ELi4ELi3EEENS4_18smem_ptr_flag_bitsILi8EEENSR_INS5_IJNSA_ILi8EEESG_EEENS5_IJSG_SB_EEEEEEEvNS4_8identityESY_S18_vS19_EENS_8epilogue10collective18CollectiveEpilogueINS1B_23Sm100TmaWarpSpecializedILi3ELi2ELi32ELb0ELb0EEEJSH_NS5_IJNSR_ISE_SB_EES1G_EEEaSI_aSI_NS1B_6fusion15FusionCallbacksIS1F_NS1I_17LinearCombinationIaiaiLNS_15FloatRoundStyleE2EEESH_S1H_JEEENS4_5SM1004TMEM4LOAD26SM100_TMEM_LOAD_16dp32b32xESY_NSZ_INS10_ILi2ELi4ELi3EEES13_NSR_INS5_IJS14_SE_EEENS5_IJSE_SB_EEEEEEENS4_39AutoVectorizingCopyWithAssumedAlignmentILi128EEENS4_14SM90_TMA_STOREES1W_S1Y_S1Y_EEEvvEEEEvNT_6ParamsE --------------------------
	.section	.nv.shared._ZN7cutlass13device_kernelINS_4gemm6kernel13GemmUniversalIN4cute5tupleIJiiiiEEENS1_10collective13CollectiveMmaINS1_35MainloopSm100TmaUmmaWarpSpecializedILi25ELi2ELi4ENS5_IJNS4_1CILi1EEESB_SB_EEEEENS5_IJNSA_ILi64EEENSA_ILi192EEENSA_ILi32EEEEEEaNS5_IJlSB_lEEEaSI_NS4_8TiledMMAINS4_8MMA_AtomIJNS4_15SM100_MMA_S8_SSIaaiLi64ELi192ELNS4_4UMMA5MajorE0ELSN_0ELNSM_8SaturateE0EEEEEENS4_6LayoutISC_NS5_IJNSA_ILi0EEESS_SS_EEEEENS5_IJNS4_10UnderscoreESV_SV_EEEEENS4_13SM90_TMA_LOADENS4_14ComposedLayoutINS4_7SwizzleILi1ELi4ELi3EEENS4_18smem_ptr_flag_bitsILi8EEENSR_INS5_IJNSA_ILi8EEESG_EEENS5_IJSG_SB_EEEEEEEvNS4_8identityESY_S18_vS19_EENS_8epilogue10collective18CollectiveEpilogueINS1B_23Sm100TmaWarpSpecializedILi3ELi2ELi32ELb0ELb0EEEJSH_NS5_IJNSR_ISE_SB_EES1G_EEEaSI_aSI_NS1B_6fusion15FusionCallbacksIS1F_NS1I_17LinearCombinationIaiaiLNS_15FloatRoundStyleE2EEESH_S1H_JEEENS4_5SM1004TMEM4LOAD26SM100_TMEM_LOAD_16dp32b32xESY_NSZ_INS10_ILi2ELi4ELi3EEES13_NSR_INS5_IJS14_SE_EEENS5_IJSE_SB_EEEEEEENS4_39AutoVectorizingCopyWithAssumedAlignmentILi128EEENS4_14SM90_TMA_STOREES1W_S1Y_S1Y_EEEvvEEEEvNT_6ParamsE,"aw",@nobits
	.sectionflags	@""
	.align	16
	.zero		1024


//--------------------- .nv.shared.reserved.0     --------------------------
	.section	.nv.shared.reserved.0,"aw",@nobits
	.weak		__nv_reservedSMEM_offset_0_alias
	.size		__nv_reservedSMEM_offset_0_alias, 0, 64
	.other		__nv_reservedSMEM_offset_0_alias,@"STO_CUDA_RESERVED_SHARED STV_DEFAULT"
__nv_reservedSMEM_offset_0_alias:
	.zero		0
.nv.shared.reserved.0:
	.zero		64
	.weak		__nv_reservedSMEM_tcgen05_partition
	.type		__nv_reservedSMEM_tcgen05_partition,@object
	.size		__nv_reservedSMEM_tcgen05_partition,(.L_0 - __nv_reservedSMEM_tcgen05_partition)
__nv_reservedSMEM_tcgen05_partition:
	.zero		32
.L_0:


//--------------------- .nv.global                --------------------------
	.section	.nv.global,"aw",@nobits
.nv.global:
	.type		_ZN40_INTERNAL_5b954cc9_4_k_cu_aaeb9ad2_325794cute1_E,@object
	.size		_ZN40_INTERNAL_5b954cc9_4_k_cu_aaeb9ad2_325794cute1_E,(_ZN40_INTERNAL_5b954cc9_4_k_cu_aaeb9ad2_325794cuda3std3__45__cpo6cbeginE - _ZN40_INTERNAL_5b954cc9_4_k_cu_aaeb9ad2_325794cute1_E)
_ZN40_INTERNAL_5b954cc9_4_k_cu_aaeb9ad2_325794cute1_E:
	.zero		1
	.type		_ZN40_INTERNAL_5b954cc9_4_k_cu_aaeb9ad2_325794cuda3std3__45__cpo6cbeginE,@object
	.size		_ZN40_INTERNAL_5b954cc9_4_k_cu_aaeb9ad2_325794cuda3std3__45__cpo6cbeginE,(_ZN40_INTERNAL_5b954cc9_4_k_cu_aaeb9ad2_325794cuda3std3__48in_placeE - _ZN40_INTERNAL_5b954cc9_4_k_cu_aaeb9ad2_325794cuda3std3__45__cpo6cbeginE)
_ZN40_INTERNAL_5b954cc9_4_k_cu_aaeb9ad2_325794cuda3std3__45__cpo6cbeginE:
	.zero		1
	.type		_ZN40_INTERNAL_5b954cc9_4_k_cu_aaeb9ad2_325794cuda3std3__48in_placeE,@object
	.size		_ZN40_INTERNAL_5b954cc9_4_k_cu_aaeb9ad2_325794cuda3std3__48in_placeE,(_ZN40_INTERNAL_5b954cc9_4_k_cu_aaeb9ad2_325794cuda3std6ranges3__45__cpo9iter_moveE - _ZN40_INTERNAL_5b954cc9_4_k_cu_aaeb9ad2_325794cuda3std3__48in_placeE)
_ZN40_INTERNAL_5b954cc9_4_k_cu_aaeb9ad2_325794cuda3std3__48in_placeE:
	.zero		1
	.type		_ZN40_INTERNAL_5b954cc9_4_k_cu_aaeb9ad2_325794cuda3std6ranges3__45__cpo9iter_moveE,@object
	.size		_ZN40_INTERNAL_5b954cc9_4_k_cu_aaeb9ad2_325794cuda3std6ranges3__45__cpo9iter_moveE,(_ZN40_INTERNAL_5b954cc9_4_k_cu_aaeb9ad2_325794cuda3std3__45__cpo5beginE - _ZN40_INTERNAL_5b954cc9_4_k_cu_aaeb9ad2_325794cuda3std6ranges3__45__cpo9iter_moveE)
_ZN40_INTERNAL_5b954cc9_4_k_cu_aaeb9ad2_325794cuda3std6ranges3__45__cpo9iter_moveE:
	.zero		1
	.type		_ZN40_INTERNAL_5b954cc9_4_k_cu_aaeb9ad2_325794cuda3std3__45__cpo5beginE,@object
	.size		_ZN40_INTERNAL_5b954cc9_4_k_cu_aaeb9ad2_325794cuda3std3__45__cpo5beginE,(_ZN40_INTERNAL_5b954cc9_4_k_cu_aaeb9ad2_325794cuda3std3__442_GLOBAL__N__5b954cc9_4_k_cu_aaeb9ad2_325796ignoreE - _ZN40_INTERNAL_5b954cc9_4_k_cu_aaeb9ad2_325794cuda3std3__45__cpo5beginE)
_ZN40_INTERNAL_5b954cc9_4_k_cu_aaeb9ad2_325794cuda3std3__45__cpo5beginE:
	.zero		1
	.type		_ZN40_INTERNAL_5b954cc9_4_k_cu_aaeb9ad2_325794cuda3std3__442_GLOBAL__N__5b954cc9_4_k_cu_aaeb9ad2_325796ignoreE,@object
	.size		_ZN40_INTERNAL_5b954cc9_4_k_cu_aaeb9ad2_325794cuda3std3__442_GLOBAL__N__5b954cc9_4_k_cu_aaeb9ad2_325796ignoreE,(_ZN40_INTERNAL_5b954cc9_4_k_cu_aaeb9ad2_325794cute7productE - _ZN40_INTERNAL_5b954cc9_4_k_cu_aaeb9ad2_325794cuda3std3__442_GLOBAL__N__5b954cc9_4_k_cu_aaeb9ad2_325796ignoreE)
_ZN40_INTERNAL_5b954cc9_4_k_cu_aaeb9ad2_325794cuda3std3__442_GLOBAL__N__5b954cc9_4_k_cu_aaeb9ad2_325796ignoreE:
	.zero		1
	.type		_ZN40_INTERNAL_5b954cc9_4_k_cu_aaeb9ad2_325794cute7productE,@object
	.size		_ZN40_INTERNAL_5b954cc9_4_k_cu_aaeb9ad2_325794cute7productE,(_ZN40_INTERNAL_5b954cc9_4_k_cu_aaeb9ad2_325794cuda3std3__45__cpo3endE - _ZN40_INTERNAL_5b954cc9_4_k_cu_aaeb9ad2_325794cute7productE)
_ZN40_INTERNAL_5b954cc9_4_k_cu_aaeb9ad2_325794cute7productE:
	.zero		1
	.type		_ZN40_INTERNAL_5b954cc9_4_k_cu_aaeb9ad2_325794cuda3std3__45__cpo3endE,@object
	.size		_ZN40_INTERNAL_5b954cc9_4_k_cu_aaeb9ad2_325794cuda3std3__45__cpo3endE,(_ZN40_INTERNAL_5b954cc9_4_k_cu_aaeb9ad2_325794cuda3std3__419piecewise_constructE - _ZN40_INTERNAL_5b954cc9_4_k_cu_aaeb9ad2_325794cuda3std3__45__cpo3endE)
_ZN40_INTERNAL_5b954cc9_4_k_cu_aaeb9ad2_325794cuda3std3__45__cpo3endE:
	.zero		1
	.type		_ZN40_INTERNAL_5b954cc9_4_k_cu_aaeb9ad2_325794cuda3std3__419piecewise_constructE,@object
	.size		_ZN40_INTERNAL_5b954cc9_4_k_cu_aaeb9ad2_325794cuda3std3__419piecewise_constructE,(_ZN40_INTERNAL_5b954cc9_4_k_cu_aaeb9ad2_325794cuda3std3__45__cpo4cendE - _ZN40_INTERNAL_5b954cc9_4_k_cu_aaeb9ad2_325794cuda3std3__419piecewise_constructE)
_ZN40_INTERNAL_5b954cc9_4_k_cu_aaeb9ad2_325794cuda3std3__419piecewise_constructE:
	.zero		1
	.type		_ZN40_INTERNAL_5b954cc9_4_k_cu_aaeb9ad2_325794cuda3std3__45__cpo4cendE,@object
	.size		_ZN40_INTERNAL_5b954cc9_4_k_cu_aaeb9ad2_325794cuda3std3__45__cpo4cendE,(_ZN40_INTERNAL_5b954cc9_4_k_cu_aaeb9ad2_325794cuda3std6ranges3__45__cpo4swapE - _ZN40_INTERNAL_5b954cc9_4_k_cu_aaeb9ad2_325794cuda3std3__45__cpo4cendE)
_ZN40_INTERNAL_5b954cc9_4_k_cu_aaeb9ad2_325794cuda3std3__45__cpo4cendE:
	.zero		1
	.type		_ZN40_INTERNAL_5b954cc9_4_k_cu_aaeb9ad2_325794cuda3std6ranges3__45__cpo4swapE,@object
	.size		_ZN40_INTERNAL_5b954cc9_4_k_cu_aaeb9ad2_325794cuda3std6ranges3__45__cpo4swapE,(.L_11 - _ZN40_INTERNAL_5b954cc9_4_k_cu_aaeb9ad2_325794cuda3std6ranges3__45__cpo4swapE)
_ZN40_INTERNAL_5b954cc9_4_k_cu_aaeb9ad2_325794cuda3std6ranges3__45__cpo4swapE:
	.zero		1
.L_11:


//--------------------- .nv.constant0._ZN7cutlass13device_kernelINS_4gemm6kernel13GemmUniversalIN4cute5tupleIJiiiiEEENS1_10collective13CollectiveMmaINS1_35MainloopSm100TmaUmmaWarpSpecializedILi25ELi2ELi4ENS5_IJNS4_1CILi1EEESB_SB_EEEEENS5_IJNSA_ILi64EEENSA_ILi192EEENSA_ILi32EEEEEEaNS5_IJlSB_lEEEaSI_NS4_8TiledMMAINS4_8MMA_AtomIJNS4_15SM100_MMA_S8_SSIaaiLi64ELi192ELNS4_4UMMA5MajorE0ELSN_0ELNSM_8SaturateE0EEEEEENS4_6LayoutISC_NS5_IJNSA_ILi0EEESS_SS_EEEEENS5_IJNS4_10UnderscoreESV_SV_EEEEENS4_13SM90_TMA_LOADENS4_14ComposedLayoutINS4_7SwizzleILi1ELi4ELi3EEENS4_18smem_ptr_flag_bitsILi8EEENSR_INS5_IJNSA_ILi8EEESG_EEENS5_IJSG_SB_EEEEEEEvNS4_8identityESY_S18_vS19_EENS_8epilogue10collective18CollectiveEpilogueINS1B_23Sm100TmaWarpSpecializedILi3ELi2ELi32ELb0ELb0EEEJSH_NS5_IJNSR_ISE_SB_EES1G_EEEaSI_aSI_NS1B_6fusion15FusionCallbacksIS1F_NS1I_17LinearCombinationIaiaiLNS_15FloatRoundStyleE2EEESH_S1H_JEEENS4_5SM1004TMEM4LOAD26SM100_TMEM_LOAD_16dp32b32xESY_NSZ_INS10_ILi2ELi4ELi3EEES13_NSR_INS5_IJS14_SE_EEENS5_IJSE_SB_EEEEEEENS4_39AutoVectorizingCopyWithAssumedAlignmentILi128EEENS4_14SM90_TMA_STOREES1W_S1Y_S1Y_EEEvvEEEEvNT_6ParamsE --------------------------
	.section	.nv.constant0._ZN7cutlass13device_kernelINS_4gemm6kernel13GemmUniversalIN4cute5tupleIJiiiiEEENS1_10collective13CollectiveMmaINS1_35MainloopSm100TmaUmmaWarpSpecializedILi25ELi2ELi4ENS5_IJNS4_1CILi1EEESB_SB_EEEEENS5_IJNSA_ILi64EEENSA_ILi192EEENSA_ILi32EEEEEEaNS5_IJlSB_lEEEaSI_NS4_8TiledMMAINS4_8MMA_AtomIJNS4_15SM100_MMA_S8_SSIaaiLi64ELi192ELNS4_4UMMA5MajorE0ELSN_0ELNSM_8SaturateE0EEEEEENS4_6LayoutISC_NS5_IJNSA_ILi0EEESS_SS_EEEEENS5_IJNS4_10UnderscoreESV_SV_EEEEENS4_13SM90_TMA_LOADENS4_14ComposedLayoutINS4_7SwizzleILi1ELi4ELi3EEENS4_18smem_ptr_flag_bitsILi8EEENSR_INS5_IJNSA_ILi8EEESG_EEENS5_IJSG_SB_EEEEEEEvNS4_8identityESY_S18_vS19_EENS_8epilogue10collective18CollectiveEpilogueINS1B_23Sm100TmaWarpSpecializedILi3ELi2ELi32ELb0ELb0EEEJSH_NS5_IJNSR_ISE_SB_EES1G_EEEaSI_aSI_NS1B_6fusion15FusionCallbacksIS1F_NS1I_17LinearCombinationIaiaiLNS_15FloatRoundStyleE2EEESH_S1H_JEEENS4_5SM1004TMEM4LOAD26SM100_TMEM_LOAD_16dp32b32xESY_NSZ_INS10_ILi2ELi4ELi3EEES13_NSR_INS5_IJS14_SE_EEENS5_IJSE_SB_EEEEEEENS4_39AutoVectorizingCopyWithAssumedAlignmentILi128EEENS4_14SM90_TMA_STOREES1W_S1Y_S1Y_EEEvvEEEEvNT_6ParamsE,"a",@progbits
	.sectionflags	@""
	.align	4
.nv.constant0._ZN7cutlass13device_kernelINS_4gemm6kernel13GemmUniversalIN4cute5tupleIJiiiiEEENS1_10collective13CollectiveMmaINS1_35MainloopSm100TmaUmmaWarpSpecializedILi25ELi2ELi4ENS5_IJNS4_1CILi1EEESB_SB_EEEEENS5_IJNSA_ILi64EEENSA_ILi192EEENSA_ILi32EEEEEEaNS5_IJlSB_lEEEaSI_NS4_8TiledMMAINS4_8MMA_AtomIJNS4_15SM100_MMA_S8_SSIaaiLi64ELi192ELNS4_4UMMA5MajorE0ELSN_0ELNSM_8SaturateE0EEEEEENS4_6LayoutISC_NS5_IJNSA_ILi0EEESS_SS_EEEEENS5_IJNS4_10UnderscoreESV_SV_EEEEENS4_13SM90_TMA_LOADENS4_14ComposedLayoutINS4_7SwizzleILi1ELi4ELi3EEENS4_18smem_ptr_flag_bitsILi8EEENSR_INS5_IJNSA_ILi8EEESG_EEENS5_IJSG_SB_EEEEEEEvNS4_8identityESY_S18_vS19_EENS_8epilogue10collective18CollectiveEpilogueINS1B_23Sm100TmaWarpSpecializedILi3ELi2ELi32ELb0ELb0EEEJSH_NS5_IJNSR_ISE_SB_EES1G_EEEaSI_aSI_NS1B_6fusion15FusionCallbacksIS1F_NS1I_17LinearCombinationIaiaiLNS_15FloatRoundStyleE2EEESH_S1H_JEEENS4_5SM1004TMEM4LOAD26SM100_TMEM_LOAD_16dp32b32xESY_NSZ_INS10_ILi2ELi4ELi3EEES13_NSR_INS5_IJS14_SE_EEENS5_IJSE_SB_EEEEEEENS4_39AutoVectorizingCopyWithAssumedAlignmentILi128EEENS4_14SM90_TMA_STOREES1W_S1Y_S1Y_EEEvvEEEEvNT_6ParamsE:
	.zero		2944


//--------------------- SYMBOLS --------------------------

	.type		.nv.reservedSmem.offset0,@object
	.size		.nv.reservedSmem.offset0,0x4
	.type		.nv.reservedSmem.cap,@object
	.size		.nv.reservedSmem.cap,0x4
	.type		__assertfail,@function
